def matmul_kernel(
    a_ptr,
    b_ptr,
    c_ptr,
    M,
    N,
    K,
    stride_am,
    stride_ak,
    stride_bk,
    stride_bn,
    stride_cm,
    stride_cn,
    BLOCK_M: tl.constexpr,
    BLOCK_N: tl.constexpr,
    BLOCK_K: tl.constexpr,
    GROUP_M: tl.constexpr,
):
    pid = tl.program_id(axis=0)
    num_pid_m = tl.cdiv(M, BLOCK_M)
    num_pid_n = tl.cdiv(N, BLOCK_N)
    num_pid_in_group = GROUP_M * num_pid_n
    group_id = pid // num_pid_in_group
    first_pid_m = group_id * GROUP_M
    group_size_m = min(num_pid_m - first_pid_m, GROUP_M)
    pid_m = first_pid_m + ((pid % num_pid_in_group) % group_size_m)
    pid_n = (pid % num_pid_in_group) // group_size_m

    offs_am = (pid_m * BLOCK_M + tl.arange(0, BLOCK_M)) % M
    offs_bn = (pid_n * BLOCK_N + tl.arange(0, BLOCK_N)) % N
    offs_k = tl.arange(0, BLOCK_K)
    a_ptrs = a_ptr + offs_am[:, None] * stride_am + offs_k[None, :] * stride_ak
    b_ptrs = b_ptr + offs_k[:, None] * stride_bk + offs_bn[None, :] * stride_bn

    acc = tl.zeros((BLOCK_M, BLOCK_N), dtype=tl.float32)
    for kk in range(0, tl.cdiv(K, BLOCK_K)):
        a = tl.load(a_ptrs, mask=offs_k[None, :] < K - kk * BLOCK_K, other=0.0)
        b = tl.load(b_ptrs, mask=offs_k[:, None] < K - kk * BLOCK_K, other=0.0)
        acc = tl.dot(a, b, acc)
        a_ptrs += BLOCK_K * stride_ak
        b_ptrs += BLOCK_K * stride_bk

    c = acc.to(c_ptr.dtype.element_ty)
    offs_cm = pid_m * BLOCK_M + tl.arange(0, BLOCK_M)
    offs_cn = pid_n * BLOCK_N + tl.arange(0, BLOCK_N)
    c_ptrs = c_ptr + offs_cm[:, None] * stride_cm + offs_cn[None, :] * stride_cn
    mask = (offs_cm[:, None] < M) & (offs_cn[None, :] < N)
    tl.store(c_ptrs, c, mask=mask)

# config = {"BLOCK_K": 64, "BLOCK_M": 128, "BLOCK_N": 64, "GROUP_M": 8, "arch": "sm_100", "dtype": "bf16", "num_ctas": 2, "num_stages": 3, "num_warps": 4}
# arch = sm_100


// ===== COMPILED SASS (sm_100a) =====

	.target	sm_100a

	.elftype	@"ET_EXEC"


//--------------------- .note.nv.tkinfo           --------------------------
	.section	.note.nv.tkinfo,"",@"SHT_NOTE"
	.sectionflags	@"SHF_NOTE_NV_TKINFO"
	.tkinfo
        /*0018*/ 	.word	0x00000081
        /*0030*/ 	.string	""
        /*0030*/ 	.string	"ptxas-blackwell"
        /*0030*/ 	.string	"Cuda compilation tools, release 12.9, V12.9.86"
        /*0030*/ 	.string	"Build cuda_12.9.r12.9/compiler.36037853_0"
        /*0030*/ 	.string	"-v  -suppress-debug-info  -lineinfo  -arch sm_100a "



//--------------------- .note.nv.cuver            --------------------------
	.section	.note.nv.cuver,"",@"SHT_NOTE"
	.sectionflags	@"SHF_NOTE_NV_CUVER"
        /*0018*/ 	.short	0x0001
        /*001a*/ 	.short	0x0064
        /*001c*/ 	.short	0x0001
        /*001e*/ 	.short	0x0000
        /*0020*/ 	.short	0x0001
        /*0022*/ 	.short	0x0000


//--------------------- .nv.info                  --------------------------
	.section	.nv.info,"",@"SHT_CUDA_INFO"
	.align	4


	//----- nvinfo : EIATTR_REGCOUNT
	.align		4
        /*0000*/ 	.byte	0x04, 0x2f
        /*0002*/ 	.short	(.L_6 - .L_5)
	.align		4
.L_5:
        /*0004*/ 	.word	index@(matmul_kernel)
        /*0008*/ 	.word	0x000000a8


	//----- nvinfo : EIATTR_FRAME_SIZE
	.align		4
.L_6:
        /*000c*/ 	.byte	0x04, 0x11
        /*000e*/ 	.short	(.L_8 - .L_7)
	.align		4
.L_7:
        /*0010*/ 	.word	index@($__internal_2_$__cuda_sm10x_tcgen05_guardrail_trap_unallocated_columns_being_dealloced)
        /*0014*/ 	.word	0x00000000


	//----- nvinfo : EIATTR_FRAME_SIZE
	.align		4
.L_8:
        /*0018*/ 	.byte	0x04, 0x11
        /*001a*/ 	.short	(.L_10 - .L_9)
	.align		4
.L_9:
        /*001c*/ 	.word	index@($__internal_1_$__cuda_sm10x_tcgen05_guardrail_trap_phase_invalid_during_alloc)
        /*0020*/ 	.word	0x00000000


	//----- nvinfo : EIATTR_FRAME_SIZE
	.align		4
.L_10:
        /*0024*/ 	.byte	0x04, 0x11
        /*0026*/ 	.short	(.L_12 - .L_11)
	.align		4
.L_11:
        /*0028*/ 	.word	index@($__internal_0_$__cuda_sm10x_tcgen05_guardrail_trap_col_being_dealloced_not_returned_by_alloc)
        /*002c*/ 	.word	0x00000000


	//----- nvinfo : EIATTR_FRAME_SIZE
	.align		4
.L_12:
        /*0030*/ 	.byte	0x04, 0x11
        /*0032*/ 	.short	(.L_14 - .L_13)
	.align		4
.L_13:
        /*0034*/ 	.word	index@(matmul_kernel)
        /*0038*/ 	.word	0x00000000


	//----- nvinfo : EIATTR_MIN_STACK_SIZE
	.align		4
.L_14:
        /*003c*/ 	.byte	0x04, 0x12
        /*003e*/ 	.short	(.L_16 - .L_15)
	.align		4
.L_15:
        /*0040*/ 	.word	index@(matmul_kernel)
        /*0044*/ 	.word	0x00000000
.L_16:


//--------------------- .nv.info.matmul_kernel    --------------------------
	.section	.nv.info.matmul_kernel,"",@"SHT_CUDA_INFO"
	.sectionflags	@""
	.align	4


	//----- nvinfo : EIATTR_CUDA_API_VERSION
	.align		4
        /*0000*/ 	.byte	0x04, 0x37
        /*0002*/ 	.short	(.L_18 - .L_17)
.L_17:
        /*0004*/ 	.word	0x00000081


	//----- nvinfo : EIATTR_KPARAM_INFO
	.align		4
.L_18:
        /*0008*/ 	.byte	0x04, 0x17
        /*000a*/ 	.short	(.L_20 - .L_19)
.L_19:
        /*000c*/ 	.word	0x00000000
        /*0010*/ 	.short	0x000d
        /*0012*/ 	.short	0x0048
        /*0014*/ 	.byte	0x00, 0xf4, 0x21, 0x00


	//----- nvinfo : EIATTR_KPARAM_INFO
	.align		4
.L_20:
        /*0018*/ 	.byte	0x04, 0x17
        /*001a*/ 	.short	(.L_22 - .L_21)
.L_21:
        /*001c*/ 	.word	0x00000000
        /*0020*/ 	.short	0x000c
        /*0022*/ 	.short	0x0040
        /*0024*/ 	.byte	0x00, 0xf4, 0x21, 0x00


	//----- nvinfo : EIATTR_KPARAM_INFO
	.align		4
.L_22:
        /*0028*/ 	.byte	0x04, 0x17
        /*002a*/ 	.short	(.L_24 - .L_23)
.L_23:
        /*002c*/ 	.word	0x00000000
        /*0030*/ 	.short	0x000b
        /*0032*/ 	.short	0x0038
        /*0034*/ 	.byte	0x00, 0xf0, 0x11, 0x00


	//----- nvinfo : EIATTR_KPARAM_INFO
	.align		4
.L_24:
        /*0038*/ 	.byte	0x04, 0x17
        /*003a*/ 	.short	(.L_26 - .L_25)
.L_25:
        /*003c*/ 	.word	0x00000000
        /*0040*/ 	.short	0x000a
        /*0042*/ 	.short	0x0034
        /*0044*/ 	.byte	0x00, 0xf0, 0x11, 0x00


	//----- nvinfo : EIATTR_KPARAM_INFO
	.align		4
.L_26:
        /*0048*/ 	.byte	0x04, 0x17
        /*004a*/ 	.short	(.L_28 - .L_27)
.L_27:
        /*004c*/ 	.word	0x00000000
        /*0050*/ 	.short	0x0009
        /*0052*/ 	.short	0x0030
        /*0054*/ 	.byte	0x00, 0xf0, 0x11, 0x00


	//----- nvinfo : EIATTR_KPARAM_INFO
	.align		4
.L_28:
        /*0058*/ 	.byte	0x04, 0x17
        /*005a*/ 	.short	(.L_30 - .L_29)
.L_29:
        /*005c*/ 	.word	0x00000000
        /*0060*/ 	.short	0x0008
        /*0062*/ 	.short	0x002c
        /*0064*/ 	.byte	0x00, 0xf0, 0x11, 0x00


	//----- nvinfo : EIATTR_KPARAM_INFO
	.align		4
.L_30:
        /*0068*/ 	.byte	0x04, 0x17
        /*006a*/ 	.short	(.L_32 - .L_31)
.L_31:
        /*006c*/ 	.word	0x00000000
        /*0070*/ 	.short	0x0007
        /*0072*/ 	.short	0x0028
        /*0074*/ 	.byte	0x00, 0xf0, 0x11, 0x00


	//----- nvinfo : EIATTR_KPARAM_INFO
	.align		4
.L_32:
        /*0078*/ 	.byte	0x04, 0x17
        /*007a*/ 	.short	(.L_34 - .L_33)
.L_33:
        /*007c*/ 	.word	0x00000000
        /*0080*/ 	.short	0x0006
        /*0082*/ 	.short	0x0024
        /*0084*/ 	.byte	0x00, 0xf0, 0x11, 0x00


	//----- nvinfo : EIATTR_KPARAM_INFO
	.align		4
.L_34:
        /*0088*/ 	.byte	0x04, 0x17
        /*008a*/ 	.short	(.L_36 - .L_35)
.L_35:
        /*008c*/ 	.word	0x00000000
        /*0090*/ 	.short	0x0005
        /*0092*/ 	.short	0x0020
        /*0094*/ 	.byte	0x00, 0xf0, 0x11, 0x00


	//----- nvinfo : EIATTR_KPARAM_INFO
	.align		4
.L_36:
        /*0098*/ 	.byte	0x04, 0x17
        /*009a*/ 	.short	(.L_38 - .L_37)
.L_37:
        /*009c*/ 	.word	0x00000000
        /*00a0*/ 	.short	0x0004
        /*00a2*/ 	.short	0x001c
        /*00a4*/ 	.byte	0x00, 0xf0, 0x11, 0x00


	//----- nvinfo : EIATTR_KPARAM_INFO
	.align		4
.L_38:
        /*00a8*/ 	.byte	0x04, 0x17
        /*00aa*/ 	.short	(.L_40 - .L_39)
.L_39:
        /*00ac*/ 	.word	0x00000000
        /*00b0*/ 	.short	0x0003
        /*00b2*/ 	.short	0x0018
        /*00b4*/ 	.byte	0x00, 0xf0, 0x11, 0x00


	//----- nvinfo : EIATTR_KPARAM_INFO
	.align		4
.L_40:
        /*00b8*/ 	.byte	0x04, 0x17
        /*00ba*/ 	.short	(.L_42 - .L_41)
.L_41:
        /*00bc*/ 	.word	0x00000000
        /*00c0*/ 	.short	0x0002
        /*00c2*/ 	.short	0x0010
        /*00c4*/ 	.byte	0x00, 0xf4, 0x21, 0x00


	//----- nvinfo : EIATTR_KPARAM_INFO
	.align		4
.L_42:
        /*00c8*/ 	.byte	0x04, 0x17
        /*00ca*/ 	.short	(.L_44 - .L_43)
.L_43:
        /*00cc*/ 	.word	0x00000000
        /*00d0*/ 	.short	0x0001
        /*00d2*/ 	.short	0x0008
        /*00d4*/ 	.byte	0x00, 0xf4, 0x21, 0x00


	//----- nvinfo : EIATTR_KPARAM_INFO
	.align		4
.L_44:
        /*00d8*/ 	.byte	0x04, 0x17
        /*00da*/ 	.short	(.L_46 - .L_45)
.L_45:
        /*00dc*/ 	.word	0x00000000
        /*00e0*/ 	.short	0x0000
        /*00e2*/ 	.short	0x0000
        /*00e4*/ 	.byte	0x00, 0xf4, 0x21, 0x00


	//----- nvinfo : EIATTR_EXPLICIT_CLUSTER
	.align		4
.L_46:
        /*00e8*/ 	.byte	0x01, 0x3e
	.zero		2


	//----- nvinfo : EIATTR_CTA_PER_CLUSTER
	.align		4
        /*00ec*/ 	.byte	0x04, 0x3d
        /*00ee*/ 	.short	(.L_48 - .L_47)
.L_47:
        /*00f0*/ 	.word	0x00000002
        /*00f4*/ 	.word	0x00000001
        /*00f8*/ 	.word	0x00000001


	//----- nvinfo : EIATTR_AT_ENTRY_FRAGMENTS
	.align		4
.L_48:
        /*00fc*/ 	.byte	0x04, 0x4f
        /*00fe*/ 	.short	(.L_50 - .L_49)


	//   ....[0]....
.L_49:
        /*0100*/ 	.word	0x00000004


	//   ....[1]....
        /*0104*/ 	.word	0x00000005


	//----- nvinfo : EIATTR_RESERVED_SMEM_USED
	.align		4
.L_50:
        /*0108*/ 	.byte	0x01, 0x41
	.zero		2


	//----- nvinfo : EIATTR_SPARSE_MMA_MASK
	.align		4
        /*010c*/ 	.byte	0x03, 0x50
        /*010e*/ 	.short	0x0000


	//----- nvinfo : EIATTR_TCGEN05_2CTA_USED
	.align		4
        /*0110*/ 	.byte	0x01, 0x52
	.zero		2


	//----- nvinfo : EIATTR_MAXREG_COUNT
	.align		4
        /*0114*/ 	.byte	0x03, 0x1b
        /*0116*/ 	.short	0x00ff


	//----- nvinfo : EIATTR_NUM_BARRIERS
	.align		4
        /*0118*/ 	.byte	0x02, 0x4c
        /*011a*/ 	.byte	0x01
	.zero		1


	//----- nvinfo : EIATTR_INT_WARP_WIDE_INSTR_OFFSETS
	.align		4
        /*011c*/ 	.byte	0x04, 0x31
        /*011e*/ 	.short	(.L_52 - .L_51)


	//   ....[0]....
.L_51:
        /*0120*/ 	.word	0x00001cd0


	//   ....[1]....
        /*0124*/ 	.word	0x00001ce0


	//   ....[2]....
        /*0128*/ 	.word	0x00003230


	//   ....[3]....
        /*012c*/ 	.word	0x00006540


	//   ....[4]....
        /*0130*/ 	.word	0x00006590


	//----- nvinfo : EIATTR_COOP_GROUP_MASK_REGIDS
	.align		4
.L_52:
        /*0134*/ 	.byte	0x04, 0x29
        /*0136*/ 	.short	(.L_54 - .L_53)


	//   ....[0]....
.L_53:
        /*0138*/ 	.word	0xffffffff


	//   ....[1]....
        /*013c*/ 	.word	0xffffffff


	//   ....[2]....
        /*0140*/ 	.word	0xffffffff


	//   ....[3]....
        /*0144*/ 	.word	0xffffffff


	//----- nvinfo : EIATTR_COOP_GROUP_INSTR_OFFSETS
	.align		4
.L_54:
        /*0148*/ 	.byte	0x04, 0x28
        /*014a*/ 	.short	(.L_56 - .L_55)


	//   ....[0]....
.L_55:
        /*014c*/ 	.word	0x00000070


	//   ....[1]....
        /*0150*/ 	.word	0x00000650


	//   ....[2]....
        /*0154*/ 	.word	0x000063e0


	//   ....[3]....
        /*0158*/ 	.word	0x00006640


	//----- nvinfo : EIATTR_VRC_CTA_INIT_COUNT
	.align		4
.L_56:
        /*015c*/ 	.byte	0x02, 0x4a
        /*015e*/ 	.byte	0x80
	.zero		1


	//----- nvinfo : EIATTR_MBARRIER_INSTR_OFFSETS
	.align		4
        /*0160*/ 	.byte	0x04, 0x39
        /*0162*/ 	.short	(.L_58 - .L_57)


	//   ....[0]....
.L_57:
        /*0164*/ 	.word	0x000002f0
        /*0168*/ 	.word	0x00000007
        /*016c*/ 	.word	0x00000000
        /*0170*/ 	.short	0x010a
        /*0172*/ 	.byte	0xff
	.zero		1


	//   ....[1]....
        /*0174*/ 	.word	0x00000310
        /*0178*/ 	.word	0x00000007
        /*017c*/ 	.word	0x00000000
        /*0180*/ 	.short	0x010a
        /*0182*/ 	.byte	0xff
	.zero		1


	//   ....[2]....
        /*0184*/ 	.word	0x000004d0
        /*0188*/ 	.word	0x00000009
        /*018c*/ 	.word	0x00000000
        /*0190*/ 	.short	0x010a
        /*0192*/ 	.byte	0xff
	.zero		1


	//   ....[3]....
        /*0194*/ 	.word	0x000004f0
        /*0198*/ 	.word	0x00000009
        /*019c*/ 	.word	0x00000000
        /*01a0*/ 	.short	0x010a
        /*01a2*/ 	.byte	0xff
	.zero		1


	//   ....[4]....
        /*01a4*/ 	.word	0x000005d0
        /*01a8*/ 	.word	0x00000005
        /*01ac*/ 	.word	0x00000000
        /*01b0*/ 	.short	0x0101
        /*01b2*/ 	.byte	0xff
	.zero		1


	//   ....[5]....
        /*01b4*/ 	.word	0x00001dc0
        /*01b8*/ 	.word	0x000000ff
        /*01bc*/ 	.word	0x00000000
        /*01c0*/ 	.short	0x0100
        /*01c2*/ 	.byte	0x08
	.zero		1


	//   ....[6]....
        /*01c4*/ 	.word	0x000032c0
        /*01c8*/ 	.word	0x000000ff
        /*01cc*/ 	.word	0x00006008
        /*01d0*/ 	.short	0x0100
        /*01d2*/ 	.byte	0x06
	.zero		1


	//   ....[7]....
        /*01d4*/ 	.word	0x00004220
        /*01d8*/ 	.word	0x000000ff
        /*01dc*/ 	.word	0x00000000
        /*01e0*/ 	.short	0x010a
        /*01e2*/ 	.byte	0x08
	.zero		1


	//   ....[8]....
        /*01e4*/ 	.word	0x000053a0
        /*01e8*/ 	.word	0x000000ff
        /*01ec*/ 	.word	0x00000000
        /*01f0*/ 	.short	0x010a
        /*01f2*/ 	.byte	0x08
	.zero		1


	//   ....[9]....
        /*01f4*/ 	.word	0x00005450
        /*01f8*/ 	.word	0x000000ff
        /*01fc*/ 	.word	0x00006000
        /*0200*/ 	.short	0x0108
        /*0202*/ 	.byte	0x06
	.zero		1


	//   ....[10]....
        /*0204*/ 	.word	0x00005480
        /*0208*/ 	.word	0x000000ff
        /*020c*/ 	.word	0x00006008
        /*0210*/ 	.short	0x0108
        /*0212*/ 	.byte	0x06
	.zero		1


	//   ....[11]....
        /*0214*/ 	.word	0x00006670
        /*0218*/ 	.word	0x00000007
        /*021c*/ 	.word	0x00000000
        /*0220*/ 	.short	0x010a
        /*0222*/ 	.byte	0xff
	.zero		1


	//   ....[12]....
        /*0224*/ 	.word	0x000066d0
        /*0228*/ 	.word	0x00000009
        /*022c*/ 	.word	0x00000000
        /*0230*/ 	.short	0x010a
        /*0232*/ 	.byte	0xff
	.zero		1


	//   ....[13]....
        /*0234*/ 	.word	0x00006720
        /*0238*/ 	.word	0x000000ff
        /*023c*/ 	.word	0x00000000
        /*0240*/ 	.short	0x010a
        /*0242*/ 	.byte	0x08
	.zero		1


	//   ....[14]....
        /*0244*/ 	.word	0x00006750
        /*0248*/ 	.word	0x000000ff
        /*024c*/ 	.word	0x00000000
        /*0250*/ 	.short	0x010a
        /*0252*/ 	.byte	0x08
	.zero		1


	//----- nvinfo : EIATTR_NUM_MBARRIERS
	.align		4
.L_58:
        /*0254*/ 	.byte	0x03, 0x38
        /*0256*/ 	.short	0x0002


	//----- nvinfo : EIATTR_EXIT_INSTR_OFFSETS
	.align		4
        /*0258*/ 	.byte	0x04, 0x1c
        /*025a*/ 	.short	(.L_60 - .L_59)


	//   ....[0]....
.L_59:
        /*025c*/ 	.word	0x00006650


	//----- nvinfo : EIATTR_REQNTID
	.align		4
.L_60:
        /*0260*/ 	.byte	0x04, 0x10
        /*0262*/ 	.short	(.L_62 - .L_61)
.L_61:
        /*0264*/ 	.word	0x00000080
        /*0268*/ 	.word	0x00000001
        /*026c*/ 	.word	0x00000001


	//----- nvinfo : EIATTR_CRS_STACK_SIZE
	.align		4
.L_62:
        /*0270*/ 	.byte	0x04, 0x1e
        /*0272*/ 	.short	(.L_64 - .L_63)
.L_63:
        /*0274*/ 	.word	0x00000000


	//----- nvinfo : EIATTR_CBANK_PARAM_SIZE
	.align		4
.L_64:
        /*0278*/ 	.byte	0x03, 0x19
        /*027a*/ 	.short	0x0050


	//----- nvinfo : EIATTR_PARAM_CBANK
	.align		4
        /*027c*/ 	.byte	0x04, 0x0a
        /*027e*/ 	.short	(.L_66 - .L_65)
	.align		4
.L_65:
        /*0280*/ 	.word	index@(.nv.constant0.matmul_kernel)
        /*0284*/ 	.short	0x0380
        /*0286*/ 	.short	0x0050


	//----- nvinfo : EIATTR_SW_WAR
	.align		4
.L_66:
        /*0288*/ 	.byte	0x04, 0x36
        /*028a*/ 	.short	(.L_68 - .L_67)
.L_67:
        /*028c*/ 	.word	0x00000008
.L_68:


//--------------------- .nv.compat                --------------------------
	.section	.nv.compat,"",@"SHT_CUDA_COMPAT_INFO"
	.align	4
        /*0000*/ 	.byte	0x02, 0x02, 0x02, 0x00, 0x02, 0x05, 0x05, 0x00, 0x02, 0x03, 0x00, 0x00, 0x02, 0x06, 0x01, 0x00


//--------------------- .nv.callgraph             --------------------------
	.section	.nv.callgraph,"",@"SHT_CUDA_CALLGRAPH"
	.align	4
	.sectionentsize	8
	.align		4
        /*0000*/ 	.word	0x00000000
	.align		4
        /*0004*/ 	.word	0xffffffff
	.align		4
        /*0008*/ 	.word	0x00000000
	.align		4
        /*000c*/ 	.word	0xfffffffe
	.align		4
        /*0010*/ 	.word	0x00000000
	.align		4
        /*0014*/ 	.word	0xfffffffd
	.align		4
        /*0018*/ 	.word	0x00000000
	.align		4
        /*001c*/ 	.word	0xfffffffc


//--------------------- .text.matmul_kernel       --------------------------
	.section	.text.matmul_kernel,"ax",@progbits
	.align	128
        .global         matmul_kernel
        .type           matmul_kernel,@function
        .size           matmul_kernel,(.L_x_28 - matmul_kernel)
        .other          matmul_kernel,@"STO_CUDA_ENTRY STV_DEFAULT"
matmul_kernel:
.text.matmul_kernel:
[----:B------:R-:W0:Y:S01]  /*0000*/  LDC R1, c[0x0][0x37c] ;  /* 0x0000df00ff017b82 */ /* 0x000e220000000800 */
[----:B------:R-:W1:Y:S01]  /*0010*/  S2R R38, SR_TID.X ;  /* 0x0000000000267919 */ /* 0x000e620000002100 */
[----:B------:R-:W2:Y:S01]  /*0020*/  LDCU.64 UR18, c[0x0][0x358] ;  /* 0x00006b00ff1277ac */ /* 0x000ea20008000a00 */
[----:B-1----:R-:W-:-:S13]  /*0030*/  ISETP.GE.U32.AND P0, PT, R38, 0x20, PT ;  /* 0x000000202600780c */ /* 0x002fda0003f06070 */
[----:B------:R-:W-:Y:S02]  /*0040*/  VOTEU.ANY UP0, P0 ;  /* 0x0000000000ff7886 */ /* 0x000fe40000000100 */
[----:B0-2---:R-:W-:Y:S05]  /*0050*/  BRA.U UP0, `(.L_x_0) ;  /* 0x0000000500807547 */ /* 0x005fea000b800000 */
[----:B------:R-:W0:Y:S01]  /*0060*/  S2R R11, SR_CgaCtaId ;  /* 0x00000000000b7919 */ /* 0x000e220000008800 */
[----:B------:R-:W-:Y:S01]  /*0070*/  NOP ;  /* 0x0000000000007918 */ /* 0x000fe20000000000 */
[----:B------:R-:W-:-:S04]  /*0080*/  MOV R0, 0x40 ;  /* 0x0000004000007802 */ /* 0x000fc80000000f00 */
[----:B0-----:R-:W-:Y:S02]  /*0090*/  LEA R2, R11, R0, 0x18 ;  /* 0x000000000b027211 */ /* 0x001fe400078ec0ff */
[----:B------:R-:W-:-:S04]  /*00a0*/  MOV R0, 0x400 ;  /* 0x0000040000007802 */ /* 0x000fc80000000f00 */
[----:B------:R-:W0:Y:S01]  /*00b0*/  LDS.U8 R2, [R2] ;  /* 0x0000000002027984 */ /* 0x000e220000000000 */
[----:B------:R-:W-:Y:S02]  /*00c0*/  LEA R0, R11, R0, 0x18 ;  /* 0x000000000b007211 */ /* 0x000fe400078ec0ff */
[----:B0-----:R-:W-:-:S13]  /*00d0*/  ISETP.NE.AND P0, PT, R2, RZ, PT ;  /* 0x000000ff0200720c */ /* 0x001fda0003f05270 */
[----:B------:R-:W-:Y:S05]  /*00e0*/  @P0 BRA `(.L_x_1) ;  /* 0x0000000400440947 */ /* 0x000fea0003800000 */
[C---:B------:R-:W-:Y:S02]  /*00f0*/  LOP3.LUT R2, R11.reuse, 0x1, RZ, 0xc0, !PT ;  /* 0x000000010b027812 */ /* 0x040fe400078ec0ff */
[----:B------:R-:W-:Y:S02]  /*0100*/  LOP3.LUT R5, R11, 0x1, RZ, 0x3c, !PT ;  /* 0x000000010b057812 */ /* 0x000fe400078e3cff */
[----:B------:R-:W-:-:S13]  /*0110*/  ISETP.NE.U32.AND P0, PT, R2, 0x1, PT ;  /* 0x000000010200780c */ /* 0x000fda0003f05070 */
[----:B------:R-:W-:Y:S05]  /*0120*/  @!P0 BRA `(.L_x_2) ;  /* 0x0000000000bc8947 */ /* 0x000fea0003800000 */
[----:B------:R-:W-:Y:S01]  /*0130*/  ELECT P1, URZ, PT ;  /* 0x0000000000ff782f */ /* 0x000fe20003820000 */
[----:B------:R-:W-:-:S12]  /*0140*/  BSSY B0, `(.L_x_2) ;  /* 0x000002d000007945 */ /* 0x000fd80003800000 */
[----:B------:R-:W-:Y:S05]  /*0150*/  @!P1 BRA `(.L_x_3) ;  /* 0x0000000000ac9947 */ /* 0x000fea0003800000 */
[----:B------:R-:W-:-:S05]  /*0160*/  UMOV UR4, 0x1 ;  /* 0x0000000100047882 */ /* 0x000fca0000000000 */
[----:B------:R-:W-:Y:S04]  /*0170*/  DEPBAR.LE SB0, 0x36 ;  /* 0x00008d800000791a */ /* 0x000fe80000000000 */
[----:B------:R-:W0:Y:S02]  /*0180*/  UTCATOMSWS.2CTA.FIND_AND_SET.ALIGN UP1, UR4, UR4 ;  /* 0x00000004000475e3 */ /* 0x000e240008220800 */
[----:B0-----:R-:W-:Y:S01]  /*0190*/  PLOP3.LUT P1, PT, PT, PT, UP1, 0x80, 0x8 ;  /* 0x000000000008781c */ /* 0x001fe20003f2f018 */
[----:B------:R-:W-:-:S03]  /*01a0*/  IMAD.U32 R4, RZ, RZ, UR4 ;  /* 0x00000004ff047e24 */ /* 0x000fc6000f8e00ff */
[----:B------:R-:W-:-:S04]  /*01b0*/  SEL R2, RZ, 0xffffffff, !P1 ;  /* 0xffffffffff027807 */ /* 0x000fc80004800000 */
[----:B------:R-:W-:-:S13]  /*01c0*/  ISETP.NE.AND P1, PT, R2, RZ, PT ;  /* 0x000000ff0200720c */ /* 0x000fda0003f25270 */
[----:B------:R-:W-:Y:S05]  /*01d0*/  @P1 BRA `(.L_x_4) ;  /* 0x0000000000241947 */ /* 0x000fea0003800000 */
.L_x_5:
[----:B------:R-:W-:Y:S05]  /*01e0*/  NANOSLEEP 0x64 ;  /* 0x000000640000795d */ /* 0x000fea0003800000 */
[----:B------:R-:W-:-:S05]  /*01f0*/  UMOV UR4, 0x1 ;  /* 0x0000000100047882 */ /* 0x000fca0000000000 */
[----:B------:R-:W-:Y:S04]  /*0200*/  DEPBAR.LE SB0, 0x36 ;  /* 0x00008d800000791a */ /* 0x000fe80000000000 */
[----:B------:R-:W0:Y:S02]  /*0210*/  UTCATOMSWS.2CTA.FIND_AND_SET.ALIGN UP1, UR4, UR4 ;  /* 0x00000004000475e3 */ /* 0x000e240008220800 */
[----:B0-----:R-:W-:Y:S01]  /*0220*/  PLOP3.LUT P1, PT, PT, PT, UP1, 0x80, 0x8 ;  /* 0x000000000008781c */ /* 0x001fe20003f2f018 */
[----:B------:R-:W-:-:S03]  /*0230*/  IMAD.U32 R4, RZ, RZ, UR4 ;  /* 0x00000004ff047e24 */ /* 0x000fc6000f8e00ff */
[----:B------:R-:W-:-:S04]  /*0240*/  SEL R2, RZ, 0xffffffff, !P1 ;  /* 0xffffffffff027807 */ /* 0x000fc80004800000 */
[----:B------:R-:W-:-:S13]  /*0250*/  ISETP.NE.AND P1, PT, R2, RZ, PT ;  /* 0x000000ff0200720c */ /* 0x000fda0003f25270 */
[----:B------:R-:W-:Y:S05]  /*0260*/  @!P1 BRA `(.L_x_5) ;  /* 0xfffffffc00dc9947 */ /* 0x000fea000383ffff */
.L_x_4:
[----:B------:R-:W-:Y:S01]  /*0270*/  MOV R2, 0x60 ;  /* 0x0000006000027802 */ /* 0x000fe20000000f00 */
[----:B------:R-:W-:Y:S01]  /*0280*/  IMAD.MOV.U32 R10, RZ, RZ, 0x4 ;  /* 0x00000004ff0a7424 */ /* 0x000fe200078e00ff */
[----:B------:R-:W-:Y:S02]  /*0290*/  MOV R3, 0x58 ;  /* 0x0000005800037802 */ /* 0x000fe40000000f00 */
[C---:B------:R-:W-:Y:S02]  /*02a0*/  LEA R6, R11.reuse, R2, 0x18 ;  /* 0x000000020b067211 */ /* 0x040fe400078ec0ff */
[----:B------:R-:W-:-:S03]  /*02b0*/  LEA R7, R11, R3, 0x18 ;  /* 0x000000030b077211 */ /* 0x000fc600078ec0ff */
[----:B------:R-:W0:Y:S01]  /*02c0*/  LDS R2, [R6] ;  /* 0x0000000006027984 */ /* 0x000e220000000800 */
[----:B------:R-:W-:Y:S01]  /*02d0*/  PRMT R9, R5, 0x654, R7 ;  /* 0x0000065405097816 */ /* 0x000fe20000000007 */
[----:B0-----:R-:W-:-:S04]  /*02e0*/  IMAD.U32 R2, R2, -0x80000000, RZ ;  /* 0x8000000002027824 */ /* 0x001fc800078e00ff */
[----:B------:R-:W0:Y:S02]  /*02f0*/  SYNCS.PHASECHK.TRANS64.TRYWAIT P1, [R7+URZ], R2 ;  /* 0x00000002070075a7 */ /* 0x000e2400080211ff */
[----:B0-----:R-:W-:Y:S05]  /*0300*/  @P1 BRA `(.L_x_6) ;  /* 0x0000000000081947 */ /* 0x001fea0003800000 */
[----:B------:R-:W0:Y:S02]  /*0310*/  SYNCS.PHASECHK.TRANS64.TRYWAIT P1, [R7+URZ], R2 ;  /* 0x00000002070075a7 */ /* 0x000e2400080211ff */
[----:B0-----:R-:W-:Y:S05]  /*0320*/  @!P1 BRA `(.L_x_7) ;  /* 0x0000006000cc9947 */ /* 0x001fea0003800000 */
.L_x_6:
[C---:B0-----:R-:W-:Y:S01]  /*0330*/  IMAD.SHL.U32 R3, R4.reuse, 0x20, RZ ;  /* 0x0000002004037824 */ /* 0x041fe200078e00ff */
[----:B------:R-:W-:Y:S01]  /*0340*/  PRMT R8, R5, 0x654, R0 ;  /* 0x0000065405087816 */ /* 0x000fe20000000000 */
[----:B------:R-:W-:Y:S01]  /*0350*/  IMAD.MOV.U32 R13, RZ, RZ, 0x1 ;  /* 0x00000001ff0d7424 */ /* 0x000fe200078e00ff */
[----:B------:R0:W-:Y:S01]  /*0360*/  SYNCS.ARRIVE.TRANS64.RED RZ, [R9+URZ], R10 ;  /* 0x0000000a09ff79a7 */ /* 0x0001e200080004ff */
[----:B------:R-:W-:Y:S01]  /*0370*/  VIADD R7, R4, 0x10 ;  /* 0x0000001004077836 */ /* 0x000fe20000000000 */
[----:B------:R1:W-:Y:S02]  /*0380*/  STS [R0], R3 ;  /* 0x0000000300007388 */ /* 0x0003e40000000800 */
[C---:B------:R-:W-:Y:S02]  /*0390*/  SHF.L.U32 R2, R13.reuse, R4, RZ ;  /* 0x000000040d027219 */ /* 0x040fe400000006ff */
[----:B------:R-:W-:Y:S01]  /*03a0*/  SHF.L.U32 R7, R13, R7, RZ ;  /* 0x000000070d077219 */ /* 0x000fe200000006ff */
[----:B------:R1:W-:Y:S01]  /*03b0*/  STAS [R8.64], R4 ;  /* 0x0000000408007dbd */ /* 0x0003e2000c0008ff */
[----:B0-----:R-:W-:-:S02]  /*03c0*/  MOV R10, 0x50 ;  /* 0x00000050000a7802 */ /* 0x001fc40000000f00 */
[----:B------:R-:W-:Y:S02]  /*03d0*/  LOP3.LUT R2, R7, R2, RZ, 0xfc, !PT ;  /* 0x0000000207027212 */ /* 0x000fe400078efcff */
[----:B------:R-:W-:-:S05]  /*03e0*/  LEA R7, R11, R10, 0x18 ;  /* 0x0000000a0b077211 */ /* 0x000fca00078ec0ff */
[----:B------:R1:W-:Y:S04]  /*03f0*/  ATOMS.OR RZ, [R7], R2 ;  /* 0x0000000207ff738c */ /* 0x0003e80003000000 */
[----:B------:R1:W-:Y:S02]  /*0400*/  ATOMS.XOR RZ, [R6], R13 ;  /* 0x0000000d06ff738c */ /* 0x0003e40003800000 */
.L_x_3:
[----:B------:R-:W-:Y:S05]  /*0410*/  BSYNC B0 ;  /* 0x0000000000007941 */ /* 0x000fea0003800000 */
.L_x_2:
[----:B------:R-:W-:Y:S05]  /*0420*/  @P0 BRA `(.L_x_8) ;  /* 0x0000000000840947 */ /* 0x000fea0003800000 */
[----:B------:R-:W-:Y:S05]  /*0430*/  WARPSYNC.ALL ;  /* 0x0000000000007948 */ /* 0x000fea0003800000 */
[----:B------:R-:W-:Y:S01]  /*0440*/  NOP ;  /* 0x0000000000007918 */ /* 0x000fe20000000000 */
[----:B------:R-:W-:-:S13]  /*0450*/  ELECT P0, URZ, PT ;  /* 0x0000000000ff782f */ /* 0x000fda0003800000 */
[----:B------:R-:W-:Y:S05]  /*0460*/  @!P0 BRA `(.L_x_8) ;  /* 0x0000000000748947 */ /* 0x000fea0003800000 */
[----:B-1----:R-:W-:Y:S02]  /*0470*/  MOV R2, 0x60 ;  /* 0x0000006000027802 */ /* 0x002fe40000000f00 */
[----:B------:R-:W-:Y:S02]  /*0480*/  MOV R4, 0x58 ;  /* 0x0000005800047802 */ /* 0x000fe40000000f00 */
[C---:B------:R-:W-:Y:S02]  /*0490*/  LEA R6, R11.reuse, R2, 0x18 ;  /* 0x000000020b067211 */ /* 0x040fe400078ec0ff */
[----:B------:R-:W-:-:S03]  /*04a0*/  LEA R9, R11, R4, 0x18 ;  /* 0x000000040b097211 */ /* 0x000fc600078ec0ff */
[----:B------:R-:W0:Y:S02]  /*04b0*/  LDS R2, [R6] ;  /* 0x0000000006027984 */ /* 0x000e240000000800 */
[----:B0-----:R-:W-:-:S04]  /*04c0*/  IMAD.U32 R2, R2, -0x80000000, RZ ;  /* 0x8000000002027824 */ /* 0x001fc800078e00ff */
[----:B------:R-:W0:Y:S02]  /*04d0*/  SYNCS.PHASECHK.TRANS64.TRYWAIT P0, [R9+URZ], R2 ;  /* 0x00000002090075a7 */ /* 0x000e2400080011ff */
[----:B0-----:R-:W-:Y:S05]  /*04e0*/  @P0 BRA `(.L_x_9) ;  /* 0x0000000000080947 */ /* 0x001fea0003800000 */
[----:B------:R-:W0:Y:S02]  /*04f0*/  SYNCS.PHASECHK.TRANS64.TRYWAIT P0, [R9+URZ], R2 ;  /* 0x00000002090075a7 */ /* 0x000e2400080011ff */
[----:B0-----:R-:W-:Y:S05]  /*0500*/  @!P0 BRA `(.L_x_10) ;  /* 0x00000060006c8947 */ /* 0x001fea0003800000 */
.L_x_9:
[----:B------:R-:W1:Y:S01]  /*0510*/  LDS R2, [R0] ;  /* 0x0000000000027984 */ /* 0x000e620000000800 */
[----:B------:R-:W-:Y:S01]  /*0520*/  IMAD.MOV.U32 R13, RZ, RZ, 0x1 ;  /* 0x00000001ff0d7424 */ /* 0x000fe200078e00ff */
[----:B------:R-:W-:Y:S01]  /*0530*/  PRMT R5, R5, 0x654, R9 ;  /* 0x0000065405057816 */ /* 0x000fe20000000009 */
[C---:B01----:R-:W-:Y:S02]  /*0540*/  IMAD.SHL.U32 R3, R2.reuse, 0x20, RZ ;  /* 0x0000002002037824 */ /* 0x043fe400078e00ff */
[----:B------:R-:W-:Y:S01]  /*0550*/  VIADD R4, R2, 0x10 ;  /* 0x0000001002047836 */ /* 0x000fe20000000000 */
[C---:B------:R-:W-:Y:S02]  /*0560*/  SHF.L.U32 R2, R13.reuse, R2, RZ ;  /* 0x000000020d027219 */ /* 0x040fe400000006ff */
[----:B------:R0:W-:Y:S02]  /*0570*/  STS [R0], R3 ;  /* 0x0000000300007388 */ /* 0x0001e40000000800 */
[----:B------:R-:W-:-:S02]  /*0580*/  SHF.L.U32 R7, R13, R4, RZ ;  /* 0x000000040d077219 */ /* 0x000fc400000006ff */
[----:B------:R-:W-:Y:S02]  /*0590*/  MOV R4, 0x50 ;  /* 0x0000005000047802 */ /* 0x000fe40000000f00 */
[----:B------:R-:W-:Y:S02]  /*05a0*/  LOP3.LUT R2, R7, R2, RZ, 0xfc, !PT ;  /* 0x0000000207027212 */ /* 0x000fe400078efcff */
[----:B------:R-:W-:-:S05]  /*05b0*/  LEA R11, R11, R4, 0x18 ;  /* 0x000000040b0b7211 */ /* 0x000fca00078ec0ff */
[----:B------:R0:W-:Y:S01]  /*05c0*/  ATOMS.OR RZ, [R11], R2 ;  /* 0x000000020bff738c */ /* 0x0001e20003000000 */
[----:B------:R0:W-:Y:S03]  /*05d0*/  SYNCS.ARRIVE.TRANS64.RED.A1T0 RZ, [R5+URZ], RZ ;  /* 0x000000ff05ff79a7 */ /* 0x0001e600081004ff */
[----:B------:R0:W-:Y:S01]  /*05e0*/  ATOMS.XOR RZ, [R6], R13 ;  /* 0x0000000d06ff738c */ /* 0x0001e20003800000 */
[----:B------:R-:W-:Y:S05]  /*05f0*/  BRA `(.L_x_8) ;  /* 0x0000000000107947 */ /* 0x000fea0003800000 */
.L_x_1:
[----:B------:R-:W-:Y:S01]  /*0600*/  IMAD.MOV.U32 R3, RZ, RZ, -0x1 ;  /* 0xffffffffff037424 */ /* 0x000fe200078e00ff */
[----:B------:R-:W-:-:S04]  /*0610*/  MOV R2, 0x640 ;  /* 0x0000064000027802 */ /* 0x000fc80000000f00 */
[----:B------:R0:W-:Y:S03]  /*0620*/  STS [R0], R3 ;  /* 0x0000000300007388 */ /* 0x0001e60000000800 */
[----:B0-----:R-:W-:Y:S05]  /*0630*/  CALL.REL.NOINC `($__internal_1_$__cuda_sm10x_tcgen05_guardrail_trap_phase_invalid_during_alloc) ;  /* 0x00000060005c7944 */ /* 0x001fea0003c00000 */
.L_x_8:
[----:B------:R-:W-:Y:S05]  /*0640*/  WARPSYNC.ALL ;  /* 0x0000000000007948 */ /* 0x000fea0003800000 */
[----:B------:R-:W-:Y:S01]  /*0650*/  NOP ;  /* 0x0000000000007918 */ /* 0x000fe20000000000 */
.L_x_0:
[----:B------:R-:W2:Y:S08]  /*0660*/  LDC.64 R16, c[0x0][0x398] ;  /* 0x0000e600ff107b82 */ /* 0x000eb00000000a00 */
[----:B------:R-:W3:Y:S02]  /*0670*/  S2UR UR5, SR_CgaSize ;  /* 0x00000000000579c3 */ /* 0x000ee40000008a00 */
[----:B---3--:R-:W-:-:S12]  /*0680*/  UIMAD UR5, UR5, -0xa0, URZ ;  /* 0xffffff60050578a4 */ /* 0x008fd8000f8e02ff */
[----:B------:R-:W3:Y:S01]  /*0690*/  LDCU UR5, c[0x0][UR5+0x2b0] ;  /* 0x00005600050577ac */ /* 0x000ee20008000800 */
[----:B------:R-:W-:Y:S02]  /*06a0*/  LOP3.LUT R36, R38, 0x3f, RZ, 0xc0, !PT ;  /* 0x0000003f26247812 */ /* 0x000fe400078ec0ff */
[----:B------:R-:W-:Y:S01]  /*06b0*/  SHF.R.U32.HI R39, RZ, 0x6, R38 ;  /* 0x00000006ff277819 */ /* 0x000fe20000011626 */
[----:B------:R-:W-:Y:S01]  /*06c0*/  UMOV UR6, 0x400 ;  /* 0x0000040000067882 */ /* 0x000fe20000000000 */
[----:B------:R-:W4:Y:S01]  /*06d0*/  LDCU.128 UR12, c[0x0][0x380] ;  /* 0x00007000ff0c77ac */ /* 0x000f220008000c00 */
[----:B------:R-:W5:Y:S01]  /*06e0*/  S2UR UR4, SR_CTAID.X ;  /* 0x00000000000479c3 */ /* 0x000f620000002500 */
[----:B------:R-:W-:-:S07]  /*06f0*/  SGXT.U32 R39, R39, 0x1 ;  /* 0x000000012727781a */ /* 0x000fce0000000000 */
[----:B------:R-:W0:Y:S02]  /*0700*/  S2UR UR9, SR_CgaCtaId ;  /* 0x00000000000979c3 */ /* 0x000e240000008800 */
[----:B012---:R-:W-:Y:S01]  /*0710*/  VIADD R0, R17, 0x3f ;  /* 0x0000003f11007836 */ /* 0x007fe20000000000 */
[----:B------:R-:W-:-:S05]  /*0720*/  IABS R12, R16 ;  /* 0x00000010000c7213 */ /* 0x000fca0000000000 */
[----:B------:R-:W0:Y:S01]  /*0730*/  LDC.64 R104, c[0x0][0x3a0] ;  /* 0x0000e800ff687b82 */ /* 0x000e220000000a00 */
[----:B------:R-:W-:Y:S02]  /*0740*/  IABS R23, R17 ;  /* 0x0000001100177213 */ /* 0x000fe40000000000 */
[----:B------:R-:W-:-:S05]  /*0750*/  SHF.R.S32.HI R3, RZ, 0x1f, R0 ;  /* 0x0000001fff037819 */ /* 0x000fca0000011400 */
[----:B------:R-:W-:Y:S01]  /*0760*/  BAR.SYNC.DEFER_BLOCKING 0x0 ;  /* 0x0000000000007b1d */ /* 0x000fe20000010000 */
[----:B------:R-:W-:Y:S02]  /*0770*/  ISETP.NE.AND P4, PT, R16, RZ, PT ;  /* 0x000000ff1000720c */ /* 0x000fe40003f85270 */
[----:B------:R-:W-:Y:S02]  /*0780*/  LEA.HI R3, R3, R0, RZ, 0x6 ;  /* 0x0000000003037211 */ /* 0x000fe400078f30ff */
[----:B-----5:R-:W-:-:S03]  /*0790*/  I2FP.F32.U32 R5, UR4 ;  /* 0x0000000400057c45 */ /* 0x020fc60008201000 */
[----:B------:R-:W1:Y:S01]  /*07a0*/  LDC.64 R106, c[0x0][0x3a8] ;  /* 0x0000ea00ff6a7b82 */ /* 0x000e620000000a00 */
[----:B------:R-:W-:Y:S01]  /*07b0*/  SHF.R.S32.HI R3, RZ, 0x6, R3 ;  /* 0x00000006ff037819 */ /* 0x000fe20000011403 */
[----:B---3--:R-:W-:Y:S01]  /*07c0*/  FMUL R5, R5, UR5 ;  /* 0x0000000505057c20 */ /* 0x008fe20008400000 */
[----:B------:R-:W-:-:S03]  /*07d0*/  ULOP3.LUT UR4, UR9, 0x1, URZ, 0xc0, !UPT ;  /* 0x0000000109047892 */ /* 0x000fc6000f8ec0ff */
[----:B------:R-:W-:Y:S01]  /*07e0*/  IMAD.SHL.U32 R4, R3, 0x8, RZ ;  /* 0x0000000803047824 */ /* 0x000fe200078e00ff */
[----:B------:R-:W-:Y:S01]  /*07f0*/  ULEA UR6, UR9, UR6, 0x18 ;  /* 0x0000000609067291 */ /* 0x000fe2000f8ec0ff */
[----:B------:R-:W-:Y:S01]  /*0800*/  UMOV UR5, 0x1 ;  /* 0x0000000100057882 */ /* 0x000fe20000000000 */
[----:B------:R-:W-:Y:S02]  /*0810*/  F2I.U32.TRUNC.NTZ R5, R5 ;  /* 0x0000000500057305 */ /* 0x000fe4000020f000 */
[----:B------:R-:W-:Y:S01]  /*0820*/  IABS R7, R4 ;  /* 0x0000000400077213 */ /* 0x000fe20000000000 */
[----:B------:R-:W-:Y:S01]  /*0830*/  UIADD3 UR8, UPT, UPT, UR6, 0x6000, URZ ;  /* 0x0000600006087890 */ /* 0x000fe2000fffe0ff */
[----:B0-----:R-:W-:-:S04]  /*0840*/  VIADD R108, R104, 0x3f ;  /* 0x0000003f686c7836 */ /* 0x001fc80000000000 */
[----:B------:R-:W0:Y:S01]  /*0850*/  I2F.RP R0, R7 ;  /* 0x0000000700007306 */ /* 0x000e220000209400 */
[----:B------:R-:W2:Y:S07]  /*0860*/  LDS R14, [UR6] ;  /* 0x00000006ff0e7984 */ /* 0x000eae0008000800 */
[----:B0-----:R-:W0:Y:S02]  /*0870*/  MUFU.RCP R0, R0 ;  /* 0x0000000000007308 */ /* 0x001e240000001000 */
[----:B0-----:R-:W-:Y:S01]  /*0880*/  VIADD R2, R0, 0xffffffe ;  /* 0x0ffffffe00027836 */ /* 0x001fe20000000000 */
[----:B------:R-:W-:-:S05]  /*0890*/  IABS R0, R5 ;  /* 0x0000000500007213 */ /* 0x000fca0000000000 */
[----:B------:R0:W3:Y:S01]  /*08a0*/  F2I.FTZ.U32.TRUNC.NTZ R3, R2 ;  /* 0x0000000200037305 */ /* 0x0000e2000021f000 */
[----:B--2---:R-:W-:Y:S01]  /*08b0*/  R2UR UR24, R14 ;  /* 0x000000000e1872ca */ /* 0x004fe200000e0000 */
[----:B0-----:R-:W-:Y:S02]  /*08c0*/  IMAD.MOV.U32 R2, RZ, RZ, RZ ;  /* 0x000000ffff027224 */ /* 0x001fe400078e00ff */
[----:B---3--:R-:W-:-:S04]  /*08d0*/  IMAD.MOV R6, RZ, RZ, -R3 ;  /* 0x000000ffff067224 */ /* 0x008fc800078e0a03 */
[----:B------:R-:W-:Y:S01]  /*08e0*/  IMAD R9, R6, R7, RZ ;  /* 0x0000000706097224 */ /* 0x000fe200078e02ff */
[----:B------:R-:W-:-:S03]  /*08f0*/  IABS R6, R4 ;  /* 0x0000000400067213 */ /* 0x000fc60000000000 */
[----:B------:R-:W-:-:S04]  /*0900*/  IMAD.HI.U32 R3, R3, R9, R2 ;  /* 0x0000000903037227 */ /* 0x000fc800078e0002 */
[----:B------:R-:W-:Y:S02]  /*0910*/  IMAD.MOV R2, RZ, RZ, -R6 ;  /* 0x000000ffff027224 */ /* 0x000fe400078e0a06 */
[----:B------:R-:W-:-:S04]  /*0920*/  IMAD.HI.U32 R3, R3, R0, RZ ;  /* 0x0000000003037227 */ /* 0x000fc800078e00ff */
[----:B------:R-:W-:Y:S01]  /*0930*/  IMAD R0, R3, R2, R0 ;  /* 0x0000000203007224 */ /* 0x000fe200078e0200 */
[----:B------:R-:W-:Y:S04]  /*0940*/  BAR.SYNC.DEFER_BLOCKING 0x0 ;  /* 0x0000000000007b1d */ /* 0x000fe80000010000 */
[----:B------:R-:W-:-:S13]  /*0950*/  ISETP.GT.U32.AND P1, PT, R7, R0, PT ;  /* 0x000000000700720c */ /* 0x000fda0003f24070 */
[----:B------:R-:W-:Y:S02]  /*0960*/  @!P1 IMAD.IADD R0, R0, 0x1, -R7 ;  /* 0x0000000100009824 */ /* 0x000fe400078e0a07 */
[----:B------:R-:W-:Y:S01]  /*0970*/  @!P1 VIADD R3, R3, 0x1 ;  /* 0x0000000103039836 */ /* 0x000fe20000000000 */
[----:B------:R-:W-:Y:S02]  /*0980*/  ISETP.NE.AND P1, PT, R4, RZ, PT ;  /* 0x000000ff0400720c */ /* 0x000fe40003f25270 */
[----:B------:R-:W-:Y:S02]  /*0990*/  ISETP.GE.U32.AND P0, PT, R0, R7, PT ;  /* 0x000000070000720c */ /* 0x000fe40003f06070 */
[----:B------:R-:W-:-:S04]  /*09a0*/  LOP3.LUT R0, R5, R4, RZ, 0x3c, !PT ;  /* 0x0000000405007212 */ /* 0x000fc800078e3cff */
[----:B------:R-:W-:Y:S01]  /*09b0*/  ISETP.GE.AND P2, PT, R0, RZ, PT ;  /* 0x000000ff0000720c */ /* 0x000fe20003f46270 */
[----:B------:R-:W-:-:S06]  /*09c0*/  VIADD R0, R16, 0x7f ;  /* 0x0000007f10007836 */ /* 0x000fcc0000000000 */
[----:B------:R-:W-:-:S04]  /*09d0*/  @P0 VIADD R3, R3, 0x1 ;  /* 0x0000000103030836 */ /* 0x000fc80000000000 */
[----:B------:R-:W-:Y:S01]  /*09e0*/  IMAD.MOV.U32 R2, RZ, RZ, R3 ;  /* 0x000000ffff027224 */ /* 0x000fe200078e0003 */
[----:B------:R-:W-:-:S03]  /*09f0*/  SHF.R.S32.HI R3, RZ, 0x1f, R0 ;  /* 0x0000001fff037819 */ /* 0x000fc60000011400 */
[----:B------:R-:W-:Y:S01]  /*0a00*/  @!P2 IMAD.MOV R2, RZ, RZ, -R2 ;  /* 0x000000ffff02a224 */ /* 0x000fe200078e0a02 */
[----:B------:R-:W-:Y:S02]  /*0a10*/  @!P1 LOP3.LUT R2, RZ, R4, RZ, 0x33, !PT ;  /* 0x00000004ff029212 */ /* 0x000fe400078e33ff */
[----:B------:R-:W-:-:S03]  /*0a20*/  LEA.HI R3, R3, R0, RZ, 0x7 ;  /* 0x0000000003037211 */ /* 0x000fc600078f38ff */
[----:B------:R-:W-:Y:S02]  /*0a30*/  IMAD.SHL.U32 R8, R2, 0x8, RZ ;  /* 0x0000000802087824 */ /* 0x000fe400078e00ff */
[----:B------:R-:W-:-:S03]  /*0a40*/  IMAD.MOV R2, RZ, RZ, -R2 ;  /* 0x000000ffff027224 */ /* 0x000fc600078e0a02 */
[----:B------:R-:W-:Y:S01]  /*0a50*/  LEA.HI.SX32 R3, R3, -R8, 0x19 ;  /* 0x8000000803037211 */ /* 0x000fe200078fcaff */
[----:B------:R-:W-:-:S03]  /*0a60*/  IMAD R10, R4, R2, R5 ;  /* 0x00000002040a7224 */ /* 0x000fc600078e0205 */
[----:B------:R-:W-:Y:S02]  /*0a70*/  VIMNMX R11, PT, PT, R3, 0x8, PT ;  /* 0x00000008030b7848 */ /* 0x000fe40003fe0100 */
[----:B------:R-:W-:Y:S02]  /*0a80*/  IABS R9, R10 ;  /* 0x0000000a00097213 */ /* 0x000fe40000000000 */
[-C--:B------:R-:W-:Y:S02]  /*0a90*/  IABS R7, R11.reuse ;  /* 0x0000000b00077213 */ /* 0x080fe40000000000 */
[----:B------:R-:W-:Y:S02]  /*0aa0*/  IABS R4, R11 ;  /* 0x0000000b00047213 */ /* 0x000fe40000000000 */
[----:B------:R-:W0:Y:S08]  /*0ab0*/  I2F.RP R0, R7 ;  /* 0x0000000700007306 */ /* 0x000e300000209400 */
[----:B0-----:R-:W0:Y:S02]  /*0ac0*/  MUFU.RCP R0, R0 ;  /* 0x0000000000007308 */ /* 0x001e240000001000 */
[----:B0-----:R-:W-:-:S02]  /*0ad0*/  VIADD R3, R0, 0xffffffe ;  /* 0x0ffffffe00037836 */ /* 0x001fc40000000000 */
[----:B------:R-:W-:-:S04]  /*0ae0*/  IMAD.MOV R0, RZ, RZ, -R4 ;  /* 0x000000ffff007224 */ /* 0x000fc800078e0a04 */
[----:B------:R-:W0:Y:S08]  /*0af0*/  I2F.RP R4, R23 ;  /* 0x0000001700047306 */ /* 0x000e300000209400 */
[----:B------:R-:W2:Y:S08]  /*0b00*/  F2I.FTZ.U32.TRUNC.NTZ R3, R3 ;  /* 0x0000000300037305 */ /* 0x000eb0000021f000 */
[----:B0-----:R-:W0:Y:S01]  /*0b10*/  MUFU.RCP R4, R4 ;  /* 0x0000000400047308 */ /* 0x001e220000001000 */
[----:B--2---:R-:W-:-:S04]  /*0b20*/  IMAD.MOV R6, RZ, RZ, -R3 ;  /* 0x000000ffff067224 */ /* 0x004fc800078e0a03 */
[----:B------:R-:W-:-:S04]  /*0b30*/  IMAD.MOV.U32 R2, RZ, RZ, R6 ;  /* 0x000000ffff027224 */ /* 0x000fc800078e0006 */
[----:B------:R-:W-:Y:S02]  /*0b40*/  IMAD R5, R2, R7, RZ ;  /* 0x0000000702057224 */ /* 0x000fe400078e02ff */
[----:B------:R-:W-:Y:S02]  /*0b50*/  IMAD.MOV.U32 R2, RZ, RZ, RZ ;  /* 0x000000ffff027224 */ /* 0x000fe400078e00ff */
[----:B0-----:R-:W-:Y:S02]  /*0b60*/  VIADD R4, R4, 0xffffffe ;  /* 0x0ffffffe04047836 */ /* 0x001fe40000000000 */
[----:B------:R-:W-:Y:S02]  /*0b70*/  IMAD.HI.U32 R2, R3, R5, R2 ;  /* 0x0000000503027227 */ /* 0x000fe400078e0002 */
[----:B------:R-:W0:Y:S04]  /*0b80*/  I2F.RP R3, R12 ;  /* 0x0000000c00037306 */ /* 0x000e280000209400 */
[----:B------:R-:W-:-:S04]  /*0b90*/  IMAD.HI.U32 R2, R2, R9, RZ ;  /* 0x0000000902027227 */ /* 0x000fc800078e00ff */
[----:B------:R-:W-:Y:S02]  /*0ba0*/  IMAD R0, R2, R0, R9 ;  /* 0x0000000002007224 */ /* 0x000fe400078e0209 */
[----:B------:R-:W2:Y:S03]  /*0bb0*/  F2I.FTZ.U32.TRUNC.NTZ R9, R4 ;  /* 0x0000000400097305 */ /* 0x000ea6000021f000 */
[----:B------:R-:W-:-:S05]  /*0bc0*/  ISETP.GT.U32.AND P1, PT, R7, R0, PT ;  /* 0x000000000700720c */ /* 0x000fca0003f24070 */
[----:B0-----:R-:W0:Y:S01]  /*0bd0*/  MUFU.RCP R3, R3 ;  /* 0x0000000300037308 */ /* 0x001e220000001000 */
[----:B--2---:R-:W-:-:S07]  /*0be0*/  IMAD.MOV R4, RZ, RZ, -R9 ;  /* 0x000000ffff047224 */ /* 0x004fce00078e0a09 */
[----:B------:R-:W-:Y:S02]  /*0bf0*/  @!P1 IMAD.IADD R0, R0, 0x1, -R7 ;  /* 0x0000000100009824 */ /* 0x000fe400078e0a07 */
[----:B------:R-:W-:Y:S01]  /*0c00*/  @!P1 VIADD R2, R2, 0x1 ;  /* 0x0000000102029836 */ /* 0x000fe20000000000 */
[----:B------:R-:W-:Y:S02]  /*0c10*/  ISETP.NE.AND P1, PT, R11, RZ, PT ;  /* 0x000000ff0b00720c */ /* 0x000fe40003f25270 */
[----:B------:R-:W-:Y:S02]  /*0c20*/  ISETP.GE.U32.AND P0, PT, R0, R7, PT ;  /* 0x000000070000720c */ /* 0x000fe40003f06070 */
[----:B------:R-:W-:Y:S01]  /*0c30*/  LOP3.LUT R0, R10, R11, RZ, 0x3c, !PT ;  /* 0x0000000b0a007212 */ /* 0x000fe200078e3cff */
[----:B0-----:R-:W-:-:S03]  /*0c40*/  VIADD R6, R3, 0xffffffe ;  /* 0x0ffffffe03067836 */ /* 0x001fc60000000000 */
[----:B------:R-:W-:Y:S01]  /*0c50*/  ISETP.GE.AND P2, PT, R0, RZ, PT ;  /* 0x000000ff0000720c */ /* 0x000fe20003f46270 */
[----:B------:R0:W2:Y:S06]  /*0c60*/  F2I.FTZ.U32.TRUNC.NTZ R7, R6 ;  /* 0x0000000600077305 */ /* 0x0000ac000021f000 */
[----:B------:R-:W-:Y:S02]  /*0c70*/  @P0 VIADD R2, R2, 0x1 ;  /* 0x0000000102020836 */ /* 0x000fe40000000000 */
[----:B0-----:R-:W-:Y:S02]  /*0c80*/  IMAD.MOV.U32 R6, RZ, RZ, RZ ;  /* 0x000000ffff067224 */ /* 0x001fe400078e00ff */
[----:B------:R-:W-:-:S04]  /*0c90*/  IMAD.MOV.U32 R13, RZ, RZ, R2 ;  /* 0x000000ffff0d7224 */ /* 0x000fc800078e0002 */
[----:B------:R-:W-:Y:S01]  /*0ca0*/  @!P2 IMAD.MOV R13, RZ, RZ, -R13 ;  /* 0x000000ffff0da224 */ /* 0x000fe200078e0a0d */
[----:B------:R-:W-:Y:S01]  /*0cb0*/  @!P1 LOP3.LUT R13, RZ, R11, RZ, 0x33, !PT ;  /* 0x0000000bff0d9212 */ /* 0x000fe200078e33ff */
[----:B--2---:R-:W-:-:S04]  /*0cc0*/  IMAD.MOV R5, RZ, RZ, -R7 ;  /* 0x000000ffff057224 */ /* 0x004fc800078e0a07 */
[----:B------:R-:W-:-:S04]  /*0cd0*/  IMAD.MOV R0, RZ, RZ, -R13 ;  /* 0x000000ffff007224 */ /* 0x000fc800078e0a0d */
[----:B------:R-:W-:-:S04]  /*0ce0*/  IMAD R0, R11, R0, R10 ;  /* 0x000000000b007224 */ /* 0x000fc800078e020a */
[----:B------:R-:W-:-:S05]  /*0cf0*/  IMAD.IADD R0, R8, 0x1, R0 ;  /* 0x0000000108007824 */ /* 0x000fca00078e0200 */
[----:B------:R-:W-:Y:S01]  /*0d00*/  LEA R3, R0, UR4, 0x1 ;  /* 0x0000000400037c11 */ /* 0x000fe2000f8e08ff */
[----:B------:R-:W-:-:S04]  /*0d10*/  USHF.L.U32 UR4, UR4, 0x5, URZ ;  /* 0x0000000504047899 */ /* 0x000fc800080006ff */
[----:B------:R-:W-:Y:S02]  /*0d20*/  IMAD.U32 R2, R3, 0x40, R36 ;  /* 0x0000004003027824 */ /* 0x000fe400078e0024 */
[----:B------:R-:W-:Y:S01]  /*0d30*/  IMAD R3, R5, R12, RZ ;  /* 0x0000000c05037224 */ /* 0x000fe200078e02ff */
[----:B------:R-:W-:Y:S02]  /*0d40*/  SHF.R.U32.HI R5, RZ, 0x5, R38 ;  /* 0x00000005ff057819 */ /* 0x000fe40000011626 */
[----:B------:R-:W-:Y:S01]  /*0d50*/  IABS R8, R2 ;  /* 0x0000000200087213 */ /* 0x000fe20000000000 */
[----:B------:R-:W-:Y:S01]  /*0d60*/  IMAD.HI.U32 R6, R7, R3, R6 ;  /* 0x0000000307067227 */ /* 0x000fe200078e0006 */
[----:B------:R-:W-:-:S03]  /*0d70*/  ISETP.GE.AND P6, PT, R2, RZ, PT ;  /* 0x000000ff0200720c */ /* 0x000fc60003fc6270 */
[----:B------:R-:W-:Y:S02]  /*0d80*/  IMAD.MOV.U32 R3, RZ, RZ, R8 ;  /* 0x000000ffff037224 */ /* 0x000fe400078e0008 */
[----:B------:R-:W-:Y:S02]  /*0d90*/  IMAD.SHL.U32 R0, R5, 0x200000, RZ ;  /* 0x0020000005007824 */ /* 0x000fe400078e00ff */
[----:B------:R-:W-:-:S03]  /*0da0*/  IMAD.HI.U32 R6, R6, R3, RZ ;  /* 0x0000000306067227 */ /* 0x000fc600078e00ff */
[----:B------:R-:W-:Y:S01]  /*0db0*/  LOP3.LUT R0, R0, 0x600000, RZ, 0xc0, !PT ;  /* 0x0060000000007812 */ /* 0x000fe200078ec0ff */
[----:B------:R-:W-:Y:S02]  /*0dc0*/  IMAD.MOV R6, RZ, RZ, -R6 ;  /* 0x000000ffff067224 */ /* 0x000fe400078e0a06 */
[----:B------:R-:W-:Y:S01]  /*0dd0*/  IMAD R7, R4, R23, RZ ;  /* 0x0000001704077224 */ /* 0x000fe200078e02ff */
[----:B------:R-:W-:Y:S01]  /*0de0*/  R2UR UR7, R0 ;  /* 0x00000000000772ca */ /* 0x000fe200000e0000 */
[C---:B------:R-:W-:Y:S02]  /*0df0*/  IMAD R3, R12.reuse, R6, R3 ;  /* 0x000000060c037224 */ /* 0x040fe400078e0203 */
[----:B------:R-:W-:Y:S02]  /*0e00*/  IMAD.SHL.U32 R0, R13, 0x40, RZ ;  /* 0x000000400d007824 */ /* 0x000fe400078e00ff */
[----:B------:R-:W-:Y:S01]  /*0e10*/  IMAD.MOV.U32 R8, RZ, RZ, RZ ;  /* 0x000000ffff087224 */ /* 0x000fe200078e00ff */
[----:B------:R-:W-:-:S02]  /*0e20*/  ISETP.GT.U32.AND P0, PT, R12, R3, PT ;  /* 0x000000030c00720c */ /* 0x000fc40003f04070 */
[----:B------:R-:W-:Y:S01]  /*0e30*/  LOP3.LUT R4, R0, UR4, R39, 0xfe, !PT ;  /* 0x0000000400047c12 */ /* 0x000fe2000f8efe27 */
[----:B------:R-:W-:-:S03]  /*0e40*/  IMAD.HI.U32 R8, R9, R7, R8 ;  /* 0x0000000709087227 */ /* 0x000fc600078e0008 */
[----:B------:R-:W-:Y:S01]  /*0e50*/  LOP3.LUT R6, R4, 0x2, RZ, 0xfc, !PT ;  /* 0x0000000204067812 */ /* 0x000fe200078efcff */
[----:B------:R-:W-:Y:S01]  /*0e60*/  UIADD3 UR7, UPT, UPT, UR24, UR7, URZ ;  /* 0x0000000718077290 */ /* 0x000fe2000fffe0ff */
[----:B------:R-:W-:Y:S02]  /*0e70*/  IABS R11, R4 ;  /* 0x00000004000b7213 */ /* 0x000fe40000000000 */
[----:B------:R-:W-:Y:S02]  /*0e80*/  ISETP.GE.AND P3, PT, R6, RZ, PT ;  /* 0x000000ff0600720c */ /* 0x000fe40003f66270 */
[----:B------:R-:W-:Y:S01]  /*0e90*/  IABS R13, R6 ;  /* 0x00000006000d7213 */ /* 0x000fe20000000000 */
[----:B------:R-:W-:Y:S01]  /*0ea0*/  @!P0 IMAD.IADD R3, R3, 0x1, -R12 ;  /* 0x0000000103038824 */ /* 0x000fe200078e0a0c */
[----:B------:R-:W-:Y:S01]  /*0eb0*/  LOP3.LUT R14, R4, 0x4, RZ, 0xfc, !PT ;  /* 0x00000004040e7812 */ /* 0x000fe200078efcff */
[----:B------:R-:W-:Y:S01]  /*0ec0*/  IMAD.HI.U32 R6, R8, R11, RZ ;  /* 0x0000000b08067227 */ /* 0x000fe200078e00ff */
[----:B------:R-:W-:-:S02]  /*0ed0*/  LOP3.LUT R21, R4, 0x8, RZ, 0xfc, !PT ;  /* 0x0000000804157812 */ /* 0x000fc400078efcff */
[----:B------:R-:W-:Y:S01]  /*0ee0*/  ISETP.GT.U32.AND P0, PT, R12, R3, PT ;  /* 0x000000030c00720c */ /* 0x000fe20003f04070 */
[----:B------:R-:W-:Y:S01]  /*0ef0*/  IMAD.MOV R6, RZ, RZ, -R6 ;  /* 0x000000ffff067224 */ /* 0x000fe200078e0a06 */
[----:B------:R-:W-:Y:S01]  /*0f00*/  IABS R15, R14 ;  /* 0x0000000e000f7213 */ /* 0x000fe20000000000 */
[----:B------:R-:W-:Y:S01]  /*0f10*/  IMAD.HI.U32 R7, R8, R13, RZ ;  /* 0x0000000d08077227 */ /* 0x000fe200078e00ff */
[----:B------:R-:W-:Y:S02]  /*0f20*/  ISETP.GE.AND P1, PT, R14, RZ, PT ;  /* 0x000000ff0e00720c */ /* 0x000fe40003f26270 */
[C---:B------:R-:W-:Y:S01]  /*0f30*/  LOP3.LUT R22, R4.reuse, 0xa, RZ, 0xfc, !PT ;  /* 0x0000000a04167812 */ /* 0x040fe200078efcff */
[----:B------:R-:W-:Y:S01]  /*0f40*/  IMAD R6, R23, R6, R11 ;  /* 0x0000000617067224 */ /* 0x000fe200078e020b */
[----:B------:R-:W-:Y:S01]  /*0f50*/  LOP3.LUT R20, R4, 0x6, RZ, 0xfc, !PT ;  /* 0x0000000604147812 */ /* 0x000fe200078efcff */
[----:B------:R-:W-:Y:S01]  /*0f60*/  IMAD.HI.U32 R9, R8, R15, RZ ;  /* 0x0000000f08097227 */ /* 0x000fe200078e00ff */
[----:B------:R-:W-:-:S02]  /*0f70*/  LOP3.LUT R28, R4, 0xc, RZ, 0xfc, !PT ;  /* 0x0000000c041c7812 */ /* 0x000fc400078efcff */
[----:B------:R-:W-:Y:S01]  /*0f80*/  IABS R19, R20 ;  /* 0x0000001400137213 */ /* 0x000fe20000000000 */
[----:B------:R-:W-:Y:S01]  /*0f90*/  @!P0 IMAD.IADD R3, R3, 0x1, -R12 ;  /* 0x0000000103038824 */ /* 0x000fe200078e0a0c */
[C---:B------:R-:W-:Y:S01]  /*0fa0*/  ISETP.GT.U32.AND P0, PT, R23.reuse, R6, PT ;  /* 0x000000061700720c */ /* 0x040fe20003f04070 */
[----:B------:R-:W-:Y:S01]  /*0fb0*/  IMAD.MOV R14, RZ, RZ, -R7 ;  /* 0x000000ffff0e7224 */ /* 0x000fe200078e0a07 */
[C---:B------:R-:W-:Y:S01]  /*0fc0*/  LOP3.LUT R31, R4.reuse, 0x10, RZ, 0xfc, !PT ;  /* 0x00000010041f7812 */ /* 0x040fe200078efcff */
[----:B------:R-:W-:Y:S01]  /*0fd0*/  IMAD.MOV R18, RZ, RZ, -R9 ;  /* 0x000000ffff127224 */ /* 0x000fe200078e0a09 */
[----:B------:R-:W-:Y:S01]  /*0fe0*/  LOP3.LUT R29, R4, 0xe, RZ, 0xfc, !PT ;  /* 0x0000000e041d7812 */ /* 0x000fe200078efcff */
[C---:B------:R-:W-:Y:S01]  /*0ff0*/  IMAD R7, R23.reuse, R14, R13 ;  /* 0x0000000e17077224 */ /* 0x040fe200078e020d */
[----:B------:R-:W-:Y:S01]  /*1000*/  IABS R14, R21 ;  /* 0x00000015000e7213 */ /* 0x000fe20000000000 */
[----:B------:R-:W-:Y:S01]  /*1010*/  IMAD R9, R23, R18, R15 ;  /* 0x0000001217097224 */ /* 0x000fe200078e020f */
[----:B------:R-:W-:Y:S01]  /*1020*/  IABS R15, R22 ;  /* 0x00000016000f7213 */ /* 0x000fe20000000000 */
[----:B------:R-:W-:Y:S01]  /*1030*/  IMAD.MOV.U32 R46, RZ, RZ, R3 ;  /* 0x000000ffff2e7224 */ /* 0x000fe200078e0003 */
[----:B------:R-:W-:Y:S01]  /*1040*/  IABS R18, R28 ;  /* 0x0000001c00127213 */ /* 0x000fe20000000000 */
[----:B------:R-:W-:Y:S01]  /*1050*/  IMAD.HI.U32 R11, R8, R14, RZ ;  /* 0x0000000e080b7227 */ /* 0x000fe200078e00ff */
[----:B------:R-:W-:-:S02]  /*1060*/  ISETP.GE.AND P5, PT, R20, RZ, PT ;  /* 0x000000ff1400720c */ /* 0x000fc40003fa6270 */
[----:B------:R-:W-:Y:S01]  /*1070*/  IABS R20, R29 ;  /* 0x0000001d00147213 */ /* 0x000fe20000000000 */
[----:B------:R-:W-:Y:S01]  /*1080*/  @!P0 IMAD.IADD R6, R6, 0x1, -R23 ;  /* 0x0000000106068824 */ /* 0x000fe200078e0a17 */
[C---:B------:R-:W-:Y:S01]  /*1090*/  ISETP.GT.U32.AND P0, PT, R23.reuse, R7, PT ;  /* 0x000000071700720c */ /* 0x040fe20003f04070 */
[----:B------:R-:W-:Y:S01]  /*10a0*/  IMAD.HI.U32 R12, R8, R15, RZ ;  /* 0x0000000f080c7227 */ /* 0x000fe200078e00ff */
[C---:B------:R-:W-:Y:S02]  /*10b0*/  LOP3.LUT R32, R4.reuse, 0x12, RZ, 0xfc, !PT ;  /* 0x0000001204207812 */ /* 0x040fe400078efcff */
[C---:B------:R-:W-:Y:S01]  /*10c0*/  ISETP.GT.U32.AND P2, PT, R23.reuse, R6, PT ;  /* 0x000000061700720c */ /* 0x040fe20003f44070 */
[----:B------:R-:W-:Y:S01]  /*10d0*/  @!P6 IMAD.MOV R46, RZ, RZ, -R46 ;  /* 0x000000ffff2ee224 */ /* 0x000fe200078e0a2e */
[C---:B------:R-:W-:Y:S01]  /*10e0*/  ISETP.GT.U32.AND P6, PT, R23.reuse, R9, PT ;  /* 0x000000091700720c */ /* 0x040fe20003fc4070 */
[----:B------:R-:W-:Y:S01]  /*10f0*/  IMAD.MOV R11, RZ, RZ, -R11 ;  /* 0x000000ffff0b7224 */ /* 0x000fe200078e0a0b */
[----:B------:R-:W-:Y:S01]  /*1100*/  @!P4 LOP3.LUT R46, RZ, R16, RZ, 0x33, !PT ;  /* 0x00000010ff2ec212 */ /* 0x000fe200078e33ff */
[----:B------:R-:W-:Y:S01]  /*1110*/  IMAD.MOV R12, RZ, RZ, -R12 ;  /* 0x000000ffff0c7224 */ /* 0x000fe200078e0a0c */
[C---:B------:R-:W-:Y:S01]  /*1120*/  LOP3.LUT R33, R4.reuse, 0x14, RZ, 0xfc, !PT ;  /* 0x0000001404217812 */ /* 0x040fe200078efcff */
[----:B------:R-:W-:Y:S01]  /*1130*/  IMAD R3, R23, R11, R14 ;  /* 0x0000000b17037224 */ /* 0x000fe200078e020e */
[----:B------:R-:W-:Y:S01]  /*1140*/  LOP3.LUT R34, R4, 0x16, RZ, 0xfc, !PT ;  /* 0x0000001604227812 */ /* 0x000fe200078efcff */
[----:B------:R-:W-:Y:S01]  /*1150*/  IMAD.HI.U32 R10, R8, R19, RZ ;  /* 0x00000013080a7227 */ /* 0x000fe200078e00ff */
[----:B------:R-:W-:-:S02]  /*1160*/  LOP3.LUT R35, R4, 0x18, RZ, 0xfc, !PT ;  /* 0x0000001804237812 */ /* 0x000fc400078efcff */
[C---:B------:R-:W-:Y:S01]  /*1170*/  LOP3.LUT R37, R4.reuse, 0x1a, RZ, 0xfc, !PT ;  /* 0x0000001a04257812 */ /* 0x040fe200078efcff */
[----:B------:R-:W-:Y:S01]  /*1180*/  IMAD R11, R23, R12, R15 ;  /* 0x0000000c170b7224 */ /* 0x000fe200078e020f */
[C---:B------:R-:W-:Y:S01]  /*1190*/  LOP3.LUT R40, R4.reuse, 0x1c, RZ, 0xfc, !PT ;  /* 0x0000001c04287812 */ /* 0x040fe200078efcff */
[----:B------:R-:W-:Y:S01]  /*11a0*/  IMAD.MOV R10, RZ, RZ, -R10 ;  /* 0x000000ffff0a7224 */ /* 0x000fe200078e0a0a */
[----:B------:R-:W-:Y:S01]  /*11b0*/  LOP3.LUT R27, R4, 0x1e, RZ, 0xfc, !PT ;  /* 0x0000001e041b7812 */ /* 0x000fe200078efcff */
[----:B------:R-:W-:Y:S01]  /*11c0*/  @!P0 IMAD.IADD R7, R7, 0x1, -R23 ;  /* 0x0000000107078824 */ /* 0x000fe200078e0a17 */
[C---:B------:R-:W-:Y:S01]  /*11d0*/  ISETP.GT.U32.AND P0, PT, R23.reuse, R11, PT ;  /* 0x0000000b1700720c */ /* 0x040fe20003f04070 */
[----:B------:R-:W-:Y:S01]  /*11e0*/  IMAD R10, R23, R10, R19 ;  /* 0x0000000a170a7224 */ /* 0x000fe200078e0213 */
[----:B------:R-:W-:Y:S01]  /*11f0*/  IABS R24, R37 ;  /* 0x0000002500187213 */ /* 0x000fe20000000000 */
[----:B------:R-:W-:Y:S01]  /*1200*/  @!P6 IMAD.IADD R9, R9, 0x1, -R23 ;  /* 0x000000010909e824 */ /* 0x000fe200078e0a17 */
[C---:B------:R-:W-:Y:S01]  /*1210*/  ISETP.GT.U32.AND P6, PT, R23.reuse, R7, PT ;  /* 0x000000071700720c */ /* 0x040fe20003fc4070 */
[----:B------:R-:W-:Y:S01]  /*1220*/  IMAD.HI.U32 R13, R8, R18, RZ ;  /* 0x00000012080d7227 */ /* 0x000fe200078e00ff */
[----:B------:R-:W-:-:S02]  /*1230*/  ISETP.GT.U32.AND P4, PT, R23, R10, PT ;  /* 0x0000000a1700720c */ /* 0x000fc40003f84070 */
[----:B------:R-:W-:Y:S01]  /*1240*/  IABS R25, R40 ;  /* 0x0000002800197213 */ /* 0x000fe20000000000 */
[----:B------:R-:W-:Y:S01]  /*1250*/  IMAD.MOV R19, RZ, RZ, -R13 ;  /* 0x000000ffff137224 */ /* 0x000fe200078e0a0d */
[----:B------:R-:W-:Y:S01]  /*1260*/  IABS R26, R27 ;  /* 0x0000001b001a7213 */ /* 0x000fe20000000000 */
[--C-:B------:R-:W-:Y:S01]  /*1270*/  @!P2 IMAD.IADD R6, R6, 0x1, -R23.reuse ;  /* 0x000000010606a824 */ /* 0x100fe200078e0a17 */
[C---:B------:R-:W-:Y:S01]  /*1280*/  ISETP.GT.U32.AND P2, PT, R23.reuse, R3, PT ;  /* 0x000000031700720c */ /* 0x040fe20003f44070 */
[----:B------:R-:W-:Y:S01]  /*1290*/  IMAD R12, R23, R19, R18 ;  /* 0x00000013170c7224 */ /* 0x000fe200078e0212 */
[----:B------:R-:W-:Y:S01]  /*12a0*/  IABS R18, R31 ;  /* 0x0000001f00127213 */ /* 0x000fe20000000000 */
[--C-:B------:R-:W-:Y:S01]  /*12b0*/  @!P0 IMAD.IADD R11, R11, 0x1, -R23.reuse ;  /* 0x000000010b0b8824 */ /* 0x100fe200078e0a17 */
[----:B------:R-:W-:Y:S01]  /*12c0*/  IABS R19, R32 ;  /* 0x0000002000137213 */ /* 0x000fe20000000000 */
[----:B------:R-:W-:Y:S02]  /*12d0*/  @!P6 IMAD.IADD R7, R7, 0x1, -R23 ;  /* 0x000000010707e824 */ /* 0x000fe400078e0a17 */
[----:B------:R-:W-:Y:S01]  /*12e0*/  IMAD.HI.U32 R14, R8, R18, RZ ;  /* 0x00000012080e7227 */ /* 0x000fe200078e00ff */
[----:B------:R-:W-:-:S03]  /*12f0*/  ISETP.GT.U32.AND P6, PT, R23, R11, PT ;  /* 0x0000000b1700720c */ /* 0x000fc60003fc4070 */
[--C-:B------:R-:W-:Y:S01]  /*1300*/  @!P4 IMAD.IADD R10, R10, 0x1, -R23.reuse ;  /* 0x000000010a0ac824 */ /* 0x100fe200078e0a17 */
[----:B------:R-:W-:Y:S01]  /*1310*/  ISETP.GT.U32.AND P4, PT, R23, R9, PT ;  /* 0x000000091700720c */ /* 0x000fe20003f84070 */
[----:B------:R-:W-:Y:S02]  /*1320*/  IMAD.MOV R14, RZ, RZ, -R14 ;  /* 0x000000ffff0e7224 */ /* 0x000fe400078e0a0e */
[----:B------:R-:W-:Y:S01]  /*1330*/  @!P2 IMAD.IADD R3, R3, 0x1, -R23 ;  /* 0x000000010303a824 */ /* 0x000fe200078e0a17 */
[----:B------:R-:W-:Y:S01]  /*1340*/  ISETP.GT.U32.AND P2, PT, R23, R10, PT ;  /* 0x0000000a1700720c */ /* 0x000fe20003f44070 */
[----:B------:R-:W-:-:S03]  /*1350*/  IMAD.HI.U32 R13, R8, R20, RZ ;  /* 0x00000014080d7227 */ /* 0x000fc600078e00ff */
[C---:B------:R-:W-:Y:S01]  /*1360*/  ISETP.GT.U32.AND P0, PT, R23.reuse, R3, PT ;  /* 0x000000031700720c */ /* 0x040fe20003f04070 */
[----:B------:R-:W-:Y:S02]  /*1370*/  IMAD R14, R23, R14, R18 ;  /* 0x0000000e170e7224 */ /* 0x000fe400078e0212 */
[----:B------:R-:W-:Y:S02]  /*1380*/  IMAD.MOV R13, RZ, RZ, -R13 ;  /* 0x000000ffff0d7224 */ /* 0x000fe400078e0a0d */
[----:B------:R-:W-:Y:S01]  /*1390*/  @!P6 IMAD.IADD R11, R11, 0x1, -R23 ;  /* 0x000000010b0be824 */ /* 0x000fe200078e0a17 */
[----:B------:R-:W-:Y:S01]  /*13a0*/  ISETP.GT.U32.AND P6, PT, R23, R14, PT ;  /* 0x0000000e1700720c */ /* 0x000fe20003fc4070 */
[----:B------:R-:W-:-:S04]  /*13b0*/  IMAD.HI.U32 R15, R8, R19, RZ ;  /* 0x00000013080f7227 */ /* 0x000fc800078e00ff */
[----:B------:R-:W-:Y:S01]  /*13c0*/  IMAD R13, R23, R13, R20 ;  /* 0x0000000d170d7224 */ /* 0x000fe200078e0214 */
[----:B------:R-:W-:Y:S01]  /*13d0*/  IABS R20, R33 ;  /* 0x0000002100147213 */ /* 0x000fe20000000000 */
[----:B------:R-:W-:Y:S02]  /*13e0*/  IMAD.MOV R18, RZ, RZ, -R15 ;  /* 0x000000ffff127224 */ /* 0x000fe400078e0a0f */
[--C-:B------:R-:W-:Y:S01]  /*13f0*/  @!P4 IMAD.IADD R9, R9, 0x1, -R23.reuse ;  /* 0x000000010909c824 */ /* 0x100fe200078e0a17 */
[C---:B------:R-:W-:Y:S01]  /*1400*/  ISETP.GT.U32.AND P4, PT, R23.reuse, R12, PT ;  /* 0x0000000c1700720c */ /* 0x040fe20003f84070 */
[----:B------:R-:W-:Y:S01]  /*1410*/  @!P2 IMAD.IADD R10, R10, 0x1, -R23 ;  /* 0x000000010a0aa824 */ /* 0x000fe200078e0a17 */
[C---:B------:R-:W-:Y:S01]  /*1420*/  ISETP.GT.U32.AND P2, PT, R23.reuse, R13, PT ;  /* 0x0000000d1700720c */ /* 0x040fe20003f44070 */
[----:B------:R-:W-:Y:S02]  /*1430*/  IMAD R15, R23, R18, R19 ;  /* 0x00000012170f7224 */ /* 0x000fe400078e0213 */
[----:B------:R-:W-:-:S02]  /*1440*/  @!P6 IMAD.IADD R14, R14, 0x1, -R23 ;  /* 0x000000010e0ee824 */ /* 0x000fc400078e0a17 */
[----:B------:R-:W-:Y:S01]  /*1450*/  IMAD.HI.U32 R16, R8, R20, RZ ;  /* 0x0000001408107227 */ /* 0x000fe200078e00ff */
[----:B------:R-:W-:-:S03]  /*1460*/  ISETP.GT.U32.AND P6, PT, R23, R15, PT ;  /* 0x0000000f1700720c */ /* 0x000fc60003fc4070 */
[--C-:B------:R-:W-:Y:S01]  /*1470*/  @!P0 IMAD.IADD R3, R3, 0x1, -R23.reuse ;  /* 0x0000000103038824 */ /* 0x100fe200078e0a17 */
[----:B------:R-:W-:Y:S01]  /*1480*/  ISETP.GE.AND P0, PT, R21, RZ, PT ;  /* 0x000000ff1500720c */ /* 0x000fe20003f06270 */
[----:B------:R-:W-:Y:S01]  /*1490*/  IMAD.MOV R16, RZ, RZ, -R16 ;  /* 0x000000ffff107224 */ /* 0x000fe200078e0a10 */
[----:B------:R-:W-:Y:S01]  /*14a0*/  IABS R21, R34 ;  /* 0x0000002200157213 */ /* 0x000fe20000000000 */
[--C-:B------:R-:W-:Y:S01]  /*14b0*/  @!P4 IMAD.IADD R12, R12, 0x1, -R23.reuse ;  /* 0x000000010c0cc824 */ /* 0x100fe200078e0a17 */
[----:B------:R-:W-:Y:S01]  /*14c0*/  ISETP.GE.AND P4, PT, R22, RZ, PT ;  /* 0x000000ff1600720c */ /* 0x000fe20003f86270 */
[----:B------:R-:W-:Y:S01]  /*14d0*/  @!P2 IMAD.IADD R13, R13, 0x1, -R23 ;  /* 0x000000010d0da824 */ /* 0x000fe200078e0a17 */
[----:B------:R-:W-:Y:S01]  /*14e0*/  ISETP.GE.AND P2, PT, R4, RZ, PT ;  /* 0x000000ff0400720c */ /* 0x000fe20003f46270 */
[----:B------:R-:W-:Y:S01]  /*14f0*/  IMAD R16, R23, R16, R20 ;  /* 0x0000001017107224 */ /* 0x000fe200078e0214 */
[----:B------:R-:W-:Y:S01]  /*1500*/  IABS R22, R35 ;  /* 0x0000002300167213 */ /* 0x000fe20000000000 */
[----:B------:R-:W-:-:S04]  /*1510*/  IMAD.HI.U32 R4, R8, R21, RZ ;  /* 0x0000001508047227 */ /* 0x000fc800078e00ff */
[----:B------:R-:W-:-:S04]  /*1520*/  IMAD.HI.U32 R18, R8, R22, RZ ;  /* 0x0000001608127227 */ /* 0x000fc800078e00ff */
[----:B------:R-:W-:Y:S01]  /*1530*/  @!P6 IMAD.IADD R15, R15, 0x1, -R23 ;  /* 0x000000010f0fe824 */ /* 0x000fe200078e0a17 */
[----:B------:R-:W-:Y:S01]  /*1540*/  ISETP.GT.U32.AND P6, PT, R23, R16, PT ;  /* 0x000000101700720c */ /* 0x000fe20003fc4070 */
[----:B------:R-:W-:-:S04]  /*1550*/  IMAD.HI.U32 R19, R8, R24, RZ ;  /* 0x0000001808137227 */ /* 0x000fc800078e00ff */
[----:B------:R-:W-:-:S04]  /*1560*/  IMAD.HI.U32 R20, R8, R25, RZ ;  /* 0x0000001908147227 */ /* 0x000fc800078e00ff */
[----:B------:R-:W-:Y:S02]  /*1570*/  IMAD.MOV R4, RZ, RZ, -R4 ;  /* 0x000000ffff047224 */ /* 0x000fe400078e0a04 */
[----:B------:R-:W-:-:S04]  /*1580*/  IMAD.HI.U32 R8, R8, R26, RZ ;  /* 0x0000001a08087227 */ /* 0x000fc800078e00ff */
[----:B------:R-:W-:Y:S02]  /*1590*/  IMAD.MOV R18, RZ, RZ, -R18 ;  /* 0x000000ffff127224 */ /* 0x000fe400078e0a12 */
[C---:B------:R-:W-:Y:S02]  /*15a0*/  IMAD R4, R23.reuse, R4, R21 ;  /* 0x0000000417047224 */ /* 0x040fe400078e0215 */
[----:B------:R-:W-:Y:S02]  /*15b0*/  IMAD.MOV R21, RZ, RZ, -R8 ;  /* 0x000000ffff157224 */ /* 0x000fe400078e0a08 */
[C---:B------:R-:W-:Y:S02]  /*15c0*/  IMAD R8, R23.reuse, R18, R22 ;  /* 0x0000001217087224 */ /* 0x040fe400078e0216 */
[----:B------:R-:W-:Y:S01]  /*15d0*/  @!P2 IMAD.MOV R6, RZ, RZ, -R6 ;  /* 0x000000ffff06a224 */ /* 0x000fe200078e0a06 */
[----:B------:R-:W-:Y:S01]  /*15e0*/  ISETP.GT.U32.AND P2, PT, R23, R12, PT ;  /* 0x0000000c1700720c */ /* 0x000fe20003f44070 */
[----:B------:R-:W-:Y:S01]  /*15f0*/  IMAD.MOV.U32 R22, RZ, RZ, R7 ;  /* 0x000000ffff167224 */ /* 0x000fe200078e0007 */
[C---:B------:R-:W-:Y:S01]  /*1600*/  LOP3.LUT R7, R39.reuse, 0x10, RZ, 0xfc, !PT ;  /* 0x0000001027077812 */ /* 0x040fe200078efcff */
[----:B------:R-:W-:Y:S01]  /*1610*/  IMAD.MOV.U32 R30, RZ, RZ, R3 ;  /* 0x000000ffff1e7224 */ /* 0x000fe200078e0003 */
[----:B------:R-:W-:Y:S01]  /*1620*/  LOP3.LUT R3, R39, 0x8, RZ, 0xfc, !PT ;  /* 0x0000000827037812 */ /* 0x000fe200078efcff */
[----:B------:R-:W-:Y:S01]  /*1630*/  @!P3 IMAD.MOV R22, RZ, RZ, -R22 ;  /* 0x000000ffff16b224 */ /* 0x000fe200078e0a16 */
[C---:B------:R-:W-:Y:S01]  /*1640*/  ISETP.GT.U32.AND P3, PT, R23.reuse, R13, PT ;  /* 0x0000000d1700720c */ /* 0x040fe20003f64070 */
[----:B------:R-:W-:Y:S01]  /*1650*/  @!P1 IMAD.MOV R9, RZ, RZ, -R9 ;  /* 0x000000ffff099224 */ /* 0x000fe200078e0a09 */
[C---:B------:R-:W-:Y:S01]  /*1660*/  ISETP.GT.U32.AND P1, PT, R23.reuse, R14, PT ;  /* 0x0000000e1700720c */ /* 0x040fe20003f24070 */
[----:B------:R-:W-:Y:S01]  /*1670*/  @!P0 IMAD.MOV R30, RZ, RZ, -R30 ;  /* 0x000000ffff1e8224 */ /* 0x000fe200078e0a1e */
[----:B------:R-:W-:Y:S01]  /*1680*/  ISETP.GT.U32.AND P0, PT, R23, R4, PT ;  /* 0x000000041700720c */ /* 0x000fe20003f04070 */
[----:B------:R-:W-:-:S02]  /*1690*/  IMAD.MOV R19, RZ, RZ, -R19 ;  /* 0x000000ffff137224 */ /* 0x000fc400078e0a13 */
[----:B------:R-:W-:Y:S01]  /*16a0*/  @!P6 IMAD.IADD R16, R16, 0x1, -R23 ;  /* 0x000000011010e824 */ /* 0x000fe200078e0a17 */
[C---:B------:R-:W-:Y:S01]  /*16b0*/  ISETP.GT.U32.AND P6, PT, R23.reuse, R15, PT ;  /* 0x0000000f1700720c */ /* 0x040fe20003fc4070 */
[----:B------:R-:W-:Y:S01]  /*16c0*/  @!P4 IMAD.MOV R11, RZ, RZ, -R11 ;  /* 0x000000ffff0bc224 */ /* 0x000fe200078e0a0b */
[C---:B------:R-:W-:Y:S01]  /*16d0*/  ISETP.GT.U32.AND P4, PT, R23.reuse, R8, PT ;  /* 0x000000081700720c */ /* 0x040fe20003f84070 */
[C---:B------:R-:W-:Y:S02]  /*16e0*/  IMAD R19, R23.reuse, R19, R24 ;  /* 0x0000001317137224 */ /* 0x040fe400078e0218 */
[----:B------:R-:W-:Y:S02]  /*16f0*/  IMAD.MOV R20, RZ, RZ, -R20 ;  /* 0x000000ffff147224 */ /* 0x000fe400078e0a14 */
[----:B------:R-:W-:Y:S01]  /*1700*/  @!P2 IMAD.IADD R12, R12, 0x1, -R23 ;  /* 0x000000010c0ca824 */ /* 0x000fe200078e0a17 */
[C---:B------:R-:W-:Y:S01]  /*1710*/  ISETP.GT.U32.AND P2, PT, R23.reuse, R19, PT ;  /* 0x000000131700720c */ /* 0x040fe20003f44070 */
[----:B------:R-:W-:-:S02]  /*1720*/  IMAD R20, R23, R20, R25 ;  /* 0x0000001417147224 */ /* 0x000fc400078e0219 */
[C---:B------:R-:W-:Y:S02]  /*1730*/  IMAD R21, R23.reuse, R21, R26 ;  /* 0x0000001517157224 */ /* 0x040fe400078e021a */
[----:B------:R-:W-:Y:S01]  /*1740*/  @!P5 IMAD.MOV R10, RZ, RZ, -R10 ;  /* 0x000000ffff0ad224 */ /* 0x000fe200078e0a0a */
[----:B------:R-:W-:Y:S01]  /*1750*/  ISETP.GT.U32.AND P5, PT, R23, R16, PT ;  /* 0x000000101700720c */ /* 0x000fe20003fa4070 */
[--C-:B------:R-:W-:Y:S01]  /*1760*/  @!P3 IMAD.IADD R13, R13, 0x1, -R23.reuse ;  /* 0x000000010d0db824 */ /* 0x100fe200078e0a17 */
[----:B------:R-:W-:Y:S01]  /*1770*/  ISETP.GT.U32.AND P3, PT, R23, R20, PT ;  /* 0x000000141700720c */ /* 0x000fe20003f64070 */
[--C-:B------:R-:W-:Y:S01]  /*1780*/  @!P1 IMAD.IADD R14, R14, 0x1, -R23.reuse ;  /* 0x000000010e0e9824 */ /* 0x100fe200078e0a17 */
[----:B------:R-:W-:Y:S01]  /*1790*/  ISETP.GE.AND P1, PT, R28, RZ, PT ;  /* 0x000000ff1c00720c */ /* 0x000fe20003f26270 */
[--C-:B------:R-:W-:Y:S01]  /*17a0*/  @!P0 IMAD.IADD R4, R4, 0x1, -R23.reuse ;  /* 0x0000000104048824 */ /* 0x100fe200078e0a17 */
[----:B------:R-:W-:Y:S01]  /*17b0*/  ISETP.GE.AND P0, PT, R31, RZ, PT ;  /* 0x000000ff1f00720c */ /* 0x000fe20003f06270 */
[--C-:B------:R-:W-:Y:S01]  /*17c0*/  @!P6 IMAD.IADD R15, R15, 0x1, -R23.reuse ;  /* 0x000000010f0fe824 */ /* 0x100fe200078e0a17 */
[----:B------:R-:W-:Y:S01]  /*17d0*/  ISETP.GT.U32.AND P6, PT, R23, R21, PT ;  /* 0x000000151700720c */ /* 0x000fe20003fc4070 */
[--C-:B------:R-:W-:Y:S01]  /*17e0*/  @!P4 IMAD.IADD R8, R8, 0x1, -R23.reuse ;  /* 0x000000010808c824 */ /* 0x100fe200078e0a17 */
[----:B------:R-:W-:Y:S01]  /*17f0*/  ISETP.GE.AND P4, PT, R32, RZ, PT ;  /* 0x000000ff2000720c */ /* 0x000fe20003f86270 */
[--C-:B------:R-:W-:Y:S01]  /*1800*/  @!P2 IMAD.IADD R19, R19, 0x1, -R23.reuse ;  /* 0x000000011313a824 */ /* 0x100fe200078e0a17 */
[----:B------:R-:W-:Y:S01]  /*1810*/  ISETP.GE.AND P2, PT, R33, RZ, PT ;  /* 0x000000ff2100720c */ /* 0x000fe20003f46270 */
[--C-:B------:R-:W-:Y:S01]  /*1820*/  @!P5 IMAD.IADD R16, R16, 0x1, -R23.reuse ;  /* 0x000000011010d824 */ /* 0x100fe200078e0a17 */
[----:B------:R-:W-:Y:S01]  /*1830*/  ISETP.GE.AND P5, PT, R29, RZ, PT ;  /* 0x000000ff1d00720c */ /* 0x000fe20003fa6270 */
[--C-:B------:R-:W-:Y:S01]  /*1840*/  @!P3 IMAD.IADD R20, R20, 0x1, -R23.reuse ;  /* 0x000000011414b824 */ /* 0x100fe200078e0a17 */
[----:B------:R-:W-:Y:S01]  /*1850*/  ISETP.GE.AND P3, PT, R34, RZ, PT ;  /* 0x000000ff2200720c */ /* 0x000fe20003f66270 */
[----:B------:R-:W-:Y:S01]  /*1860*/  @!P1 IMAD.MOV R12, RZ, RZ, -R12 ;  /* 0x000000ffff0c9224 */ /* 0x000fe200078e0a0c */
[C---:B------:R-:W-:Y:S01]  /*1870*/  ISETP.GT.U32.AND P1, PT, R23.reuse, R4, PT ;  /* 0x000000041700720c */ /* 0x040fe20003f24070 */
[----:B------:R-:W-:Y:S01]  /*1880*/  @!P0 IMAD.MOV R14, RZ, RZ, -R14 ;  /* 0x000000ffff0e8224 */ /* 0x000fe200078e0a0e */
[----:B------:R-:W-:Y:S01]  /*1890*/  ISETP.GT.U32.AND P0, PT, R23, R19, PT ;  /* 0x000000131700720c */ /* 0x000fe20003f04070 */
[----:B------:R-:W-:Y:S01]  /*18a0*/  @!P6 IMAD.IADD R21, R21, 0x1, -R23 ;  /* 0x000000011515e824 */ /* 0x000fe200078e0a17 */
[C---:B------:R-:W-:Y:S01]  /*18b0*/  ISETP.GT.U32.AND P6, PT, R23.reuse, R8, PT ;  /* 0x000000081700720c */ /* 0x040fe20003fc4070 */
[----:B------:R-:W-:Y:S01]  /*18c0*/  @!P4 IMAD.MOV R15, RZ, RZ, -R15 ;  /* 0x000000ffff0fc224 */ /* 0x000fe200078e0a0f */
[----:B------:R-:W-:Y:S01]  /*18d0*/  ISETP.GT.U32.AND P4, PT, R23, R20, PT ;  /* 0x000000141700720c */ /* 0x000fe20003f84070 */
[----:B------:R-:W-:Y:S01]  /*18e0*/  @!P2 IMAD.MOV R16, RZ, RZ, -R16 ;  /* 0x000000ffff10a224 */ /* 0x000fe200078e0a10 */
[----:B------:R-:W-:Y:S01]  /*18f0*/  ISETP.GE.AND P2, PT, R35, RZ, PT ;  /* 0x000000ff2300720c */ /* 0x000fe20003f46270 */
[----:B------:R-:W-:Y:S01]  /*1900*/  @!P5 IMAD.MOV R13, RZ, RZ, -R13 ;  /* 0x000000ffff0dd224 */ /* 0x000fe200078e0a0d */
[----:B------:R-:W-:-:S03]  /*1910*/  ISETP.GT.U32.AND P5, PT, R23, R21, PT ;  /* 0x000000151700720c */ /* 0x000fc60003fa4070 */
[--C-:B------:R-:W-:Y:S01]  /*1920*/  @!P1 IMAD.IADD R4, R4, 0x1, -R23.reuse ;  /* 0x0000000104049824 */ /* 0x100fe200078e0a17 */
[----:B------:R-:W-:Y:S01]  /*1930*/  ISETP.GE.AND P1, PT, R37, RZ, PT ;  /* 0x000000ff2500720c */ /* 0x000fe20003f26270 */
[--C-:B------:R-:W-:Y:S01]  /*1940*/  @!P0 IMAD.IADD R19, R19, 0x1, -R23.reuse ;  /* 0x0000000113138824 */ /* 0x100fe200078e0a17 */
[----:B------:R-:W-:Y:S01]  /*1950*/  ISETP.GT.AND P0, PT, R108, 0x3f, PT ;  /* 0x0000003f6c00780c */ /* 0x000fe20003f04270 */
[--C-:B------:R-:W-:Y:S01]  /*1960*/  @!P6 IMAD.IADD R8, R8, 0x1, -R23.reuse ;  /* 0x000000010808e824 */ /* 0x100fe200078e0a17 */
[----:B------:R-:W-:Y:S01]  /*1970*/  ISETP.GE.AND P6, PT, R40, RZ, PT ;  /* 0x000000ff2800720c */ /* 0x000fe20003fc6270 */
[----:B------:R-:W-:Y:S01]  /*1980*/  @!P4 IMAD.IADD R20, R20, 0x1, -R23 ;  /* 0x000000011414c824 */ /* 0x000fe200078e0a17 */
[----:B------:R-:W-:Y:S01]  /*1990*/  ISETP.GE.AND P4, PT, R27, RZ, PT ;  /* 0x000000ff1b00720c */ /* 0x000fe20003f86270 */
[----:B------:R-:W-:Y:S01]  /*19a0*/  @!P3 IMAD.MOV R4, RZ, RZ, -R4 ;  /* 0x000000ffff04b224 */ /* 0x000fe200078e0a04 */
[----:B------:R-:W-:Y:S01]  /*19b0*/  ISETP.LT.AND P3, PT, R3, R104, P0 ;  /* 0x000000680300720c */ /* 0x000fe20000761270 */
[----:B------:R-:W-:Y:S01]  /*19c0*/  IMAD.MOV.U32 R18, RZ, RZ, R8 ;  /* 0x000000ffff127224 */ /* 0x000fe200078e0008 */
[----:B------:R-:W-:Y:S01]  /*19d0*/  LOP3.LUT R3, R39, 0xa, RZ, 0xfc, !PT ;  /* 0x0000000a27037812 */ /* 0x000fe200078efcff */
[----:B------:R-:W-:-:S02]  /*19e0*/  IMAD.MOV.U32 R44, RZ, RZ, R20 ;  /* 0x000000ffff2c7224 */ /* 0x000fc400078e0014 */
[----:B------:R-:W-:Y:S01]  /*19f0*/  @!P2 IMAD.MOV R18, RZ, RZ, -R18 ;  /* 0x000000ffff12a224 */ /* 0x000fe200078e0a12 */
[----:B------:R-:W-:Y:S01]  /*1a00*/  ISETP.LT.AND P2, PT, R3, R104, P0 ;  /* 0x000000680300720c */ /* 0x000fe20000741270 */
[----:B-1----:R-:W-:Y:S02]  /*1a10*/  IMAD R3, R39, R106, RZ ;  /* 0x0000006a27037224 */ /* 0x002fe400078e02ff */
[----:B------:R-:W-:Y:S01]  /*1a20*/  @!P5 IMAD.IADD R21, R21, 0x1, -R23 ;  /* 0x000000011515d824 */ /* 0x000fe200078e0a17 */
[----:B------:R-:W-:Y:S01]  /*1a30*/  ISETP.NE.AND P5, PT, R17, RZ, PT ;  /* 0x000000ff1100720c */ /* 0x000fe20003fa5270 */
[----:B------:R-:W-:Y:S02]  /*1a40*/  IMAD R51, R106, 0x2, R3 ;  /* 0x000000026a337824 */ /* 0x000fe400078e0203 */
[----:B------:R-:W-:Y:S01]  /*1a50*/  @!P1 IMAD.MOV R19, RZ, RZ, -R19 ;  /* 0x000000ffff139224 */ /* 0x000fe200078e0a13 */
[----:B------:R-:W-:Y:S01]  /*1a60*/  ISETP.LT.AND P1, PT, R7, R104, P0 ;  /* 0x000000680700720c */ /* 0x000fe20000721270 */
[----:B------:R-:W-:Y:S01]  /*1a70*/  @!P6 IMAD.MOV R44, RZ, RZ, -R44 ;  /* 0x000000ffff2ce224 */ /* 0x000fe200078e0a2c */
[----:B------:R-:W-:Y:S01]  /*1a80*/  LOP3.LUT R7, RZ, R17, RZ, 0x33, !PT ;  /* 0x00000011ff077212 */ /* 0x000fe200078e33ff */
[----:B------:R-:W-:Y:S01]  /*1a90*/  @!P4 IMAD.MOV R21, RZ, RZ, -R21 ;  /* 0x000000ffff15c224 */ /* 0x000fe200078e0a15 */
[----:B------:R-:W-:Y:S01]  /*1aa0*/  LOP3.LUT P6, RZ, R38, 0x7f, RZ, 0xc0, !PT ;  /* 0x0000007f26ff7812 */ /* 0x000fe200078cc0ff */
[----:B------:R-:W-:Y:S01]  /*1ab0*/  IMAD R49, R106, 0x2, R51 ;  /* 0x000000026a317824 */ /* 0x000fe200078e0233 */
[C---:B------:R-:W-:Y:S01]  /*1ac0*/  SEL R26, R7.reuse, R6, !P5 ;  /* 0x00000006071a7207 */ /* 0x040fe20006800000 */
[----:B------:R-:W-:Y:S01]  /*1ad0*/  IMAD R6, R46, R105, RZ ;  /* 0x000000692e067224 */ /* 0x000fe200078e02ff */
[----:B------:R-:W-:Y:S01]  /*1ae0*/  P2R R8, PR, RZ, 0x40 ;  /* 0x00000040ff087803 */ /* 0x000fe20000000000 */
[----:B------:R-:W-:Y:S01]  /*1af0*/  IMAD R53, R106, 0x2, R49 ;  /* 0x000000026a357824 */ /* 0x000fe200078e0231 */
[----:B------:R-:W-:-:S02]  /*1b00*/  SEL R34, R7, R10, !P5 ;  /* 0x0000000a07227207 */ /* 0x000fc40006800000 */
[C---:B------:R-:W-:Y:S02]  /*1b10*/  SEL R50, R7.reuse, R14, !P5 ;  /* 0x0000000e07327207 */ /* 0x040fe40006800000 */
[C---:B------:R-:W-:Y:S02]  /*1b20*/  SEL R20, R7.reuse, R16, !P5 ;  /* 0x0000001007147207 */ /* 0x040fe40006800000 */
[C---:B------:R-:W-:Y:S02]  /*1b30*/  SEL R22, R7.reuse, R22, !P5 ;  /* 0x0000001607167207 */ /* 0x040fe40006800000 */
[C---:B------:R-:W-:Y:S02]  /*1b40*/  SEL R28, R7.reuse, R9, !P5 ;  /* 0x00000009071c7207 */ /* 0x040fe40006800000 */
[C---:B------:R-:W-:Y:S02]  /*1b50*/  SEL R30, R7.reuse, R30, !P5 ;  /* 0x0000001e071e7207 */ /* 0x040fe40006800000 */
        /* <DEDUP_REMOVED lines=8> */
[----:B------:R-:W-:Y:S01]  /*1be0*/  SEL R10, R7, R21, !P5 ;  /* 0x00000015070a7207 */ /* 0x000fe20006800000 */
[----:B----4-:R-:W-:Y:S06]  /*1bf0*/  BRA.U UP0, `(.L_x_11) ;  /* 0x0000000100187547 */ /* 0x010fec000b800000 */
[----:B------:R-:W-:Y:S01]  /*1c00*/  ELECT P4, URZ, PT ;  /* 0x0000000000ff782f */ /* 0x000fe20003880000 */
[----:B------:R-:W-:Y:S01]  /*1c10*/  IMAD.MOV.U32 R4, RZ, RZ, 0x1 ;  /* 0x00000001ff047424 */ /* 0x000fe200078e00ff */
[----:B------:R-:W-:Y:S01]  /*1c20*/  UMOV UR4, 0x40 ;  /* 0x0000004000047882 */ /* 0x000fe20000000000 */
[----:B------:R-:W-:Y:S01]  /*1c30*/  UVIRTCOUNT.DEALLOC.SMPOOL 0x80 ;  /* 0x000000800000784c */ /* 0x000fe20000000000 */
[----:B------:R-:W-:-:S09]  /*1c40*/  ULEA UR4, UR9, UR4, 0x18 ;  /* 0x0000000409047291 */ /* 0x000fd2000f8ec0ff */
[----:B------:R0:W-:Y:S03]  /*1c50*/  @P4 STS.U8 [UR4], R4 ;  /* 0x00000004ff004988 */ /* 0x0001e60008000004 */
.L_x_11:
[----:B------:R-:W-:Y:S01]  /*1c60*/  STTM.x32 tmem[UR7], RZ ;  /* 0x000000ff000079ed */ /* 0x000fe200082c0007 */
[----:B------:R-:W1:Y:S02]  /*1c70*/  FENCE.VIEW.ASYNC.T ;  /* 0x00000000000073c6 */ /* 0x000e640000000200 */
[----:B-1----:R-:W-:Y:S01]  /*1c80*/  BAR.SYNC.DEFER_BLOCKING 0x0 ;  /* 0x0000000000007b1d */ /* 0x002fe20000010000 */
[----:B------:R-:W-:Y:S01]  /*1c90*/  IMAD R7, R106, 0x2, R53 ;  /* 0x000000026a077824 */ /* 0x000fe200078e0235 */
[----:B------:R-:W-:Y:S01]  /*1ca0*/  PRMT R31, RZ, 0x7610, R31 ;  /* 0x00007610ff1f7816 */ /* 0x000fe2000000001f */
[----:B0-----:R-:W-:Y:S02]  /*1cb0*/  IMAD.SHL.U32 R4, R6, 0x2, RZ ;  /* 0x0000000206047824 */ /* 0x001fe400078e00ff */
[----:B------:R-:W-:Y:S01]  /*1cc0*/  IMAD R9, R106, 0x2, R7 ;  /* 0x000000026a097824 */ /* 0x000fe200078e0207 */
[----:B------:R-:W-:Y:S01]  /*1cd0*/  VOTEU.ALL UP1, P6 ;  /* 0x0000000000ff7886 */ /* 0x000fe20003020000 */
[----:B------:R-:W-:Y:S01]  /*1ce0*/  VOTEU.ALL UP2, P6 ;  /* 0x0000000000ff7886 */ /* 0x000fe20003040000 */
[----:B------:R-:W-:Y:S01]  /*1cf0*/  IADD3 R48, P4, PT, R4, UR12, RZ ;  /* 0x0000000c04307c10 */ /* 0x000fe2000ff9e0ff */
[----:B------:R-:W-:Y:S01]  /*1d00*/  IMAD R37, R106, 0x2, R9 ;  /* 0x000000026a257824 */ /* 0x000fe200078e0209 */
[----:B------:R-:W-:Y:S01]  /*1d10*/  PRMT R35, RZ, 0x7610, R35 ;  /* 0x00007610ff237816 */ /* 0x000fe20000000023 */
[----:B------:R-:W0:Y:S01]  /*1d20*/  LDCU UR4, c[0x0][0x3b0] ;  /* 0x00007600ff0477ac */ /* 0x000e220008000800 */
[----:B------:R-:W-:-:S04]  /*1d30*/  @!UP1 UIADD3 UR10, UPT, UPT, -UR5, 0x100000, URZ ;  /* 0x00100000050a9890 */ /* 0x000fc8000fffe1ff */
[----:B------:R-:W-:Y:S02]  /*1d40*/  @!UP1 USHF.L.U32 UR11, UR10, 0xb, URZ ;  /* 0x0000000b0a0b9899 */ /* 0x000fe400080006ff */
[----:B------:R-:W-:Y:S01]  /*1d50*/  @!UP1 USHF.L.U32 UR10, UR10, 0x1, URZ ;  /* 0x000000010a0a9899 */ /* 0x000fe200080006ff */
[----:B------:R-:W-:Y:S01]  /*1d60*/  IMAD R11, R106, 0x4, R37 ;  /* 0x000000046a0b7824 */ /* 0x000fe200078e0225 */
[----:B------:R-:W-:Y:S02]  /*1d70*/  LEA.HI.X.SX32 R12, R6, UR13, 0x1, P4 ;  /* 0x0000000d060c7c11 */ /* 0x000fe4000a0f0eff */
[----:B------:R-:W-:Y:S01]  /*1d80*/  LEA R44, P4, R7, R48, 0x1 ;  /* 0x00000030072c7211 */ /* 0x000fe200078808ff */
[----:B------:R-:W-:-:S03]  /*1d90*/  IMAD R15, R106, 0x2, R11 ;  /* 0x000000026a0f7824 */ /* 0x000fc600078e020b */
[----:B------:R-:W-:Y:S01]  /*1da0*/  LEA.HI.X.SX32 R45, R7, R12, 0x1, P4 ;  /* 0x0000000c072d7211 */ /* 0x000fe200020f0eff */
[----:B------:R-:W1:Y:S03]  /*1db0*/  FENCE.VIEW.ASYNC.S ;  /* 0x00000000000073c6 */ /* 0x000e660000000000 */
[----:B-1----:R1:W2:Y:S02]  /*1dc0*/  @!UP2 SYNCS.EXCH.64 URZ, [UR8], UR10 ;  /* 0x0000000a08ffa5b2 */ /* 0x0022a40008000100 */
[----:B--2---:R-:W-:Y:S01]  /*1dd0*/  BAR.SYNC.DEFER_BLOCKING 0x0 ;  /* 0x0000000000007b1d */ /* 0x004fe20000010000 */
[----:B------:R-:W-:Y:S01]  /*1de0*/  IMAD R43, R106, 0x2, R15 ;  /* 0x000000026a2b7824 */ /* 0x000fe200078e020f */
[----:B------:R-:W-:-:S03]  /*1df0*/  LEA R46, P4, R9, R48, 0x1 ;  /* 0x00000030092e7211 */ /* 0x000fc600078808ff */
[C-C-:B------:R-:W-:Y:S02]  /*1e00*/  IMAD R13, R106.reuse, 0x2, R43.reuse ;  /* 0x000000026a0d7824 */ /* 0x140fe400078e022b */
[C---:B------:R-:W-:Y:S02]  /*1e10*/  IMAD R65, R106.reuse, 0x2, R43 ;  /* 0x000000026a417824 */ /* 0x040fe400078e022b */
[C---:B------:R-:W-:Y:S02]  /*1e20*/  IMAD R17, R106.reuse, 0x2, R13 ;  /* 0x000000026a117824 */ /* 0x040fe400078e020d */
[C---:B------:R-:W-:Y:S02]  /*1e30*/  IMAD R13, R106.reuse, 0x2, R65 ;  /* 0x000000026a0d7824 */ /* 0x040fe400078e0241 */
[C---:B------:R-:W-:Y:S01]  /*1e40*/  IMAD R17, R106.reuse, 0x2, R17 ;  /* 0x000000026a117824 */ /* 0x040fe200078e0211 */
[----:B------:R-:W-:Y:S01]  /*1e50*/  PRMT R7, RZ, 0x7610, R7 ;  /* 0x00007610ff077816 */ /* 0x000fe20000000007 */
[----:B------:R-:W-:-:S02]  /*1e60*/  IMAD R23, R106, 0x2, R13 ;  /* 0x000000026a177824 */ /* 0x000fc400078e020d */
[C---:B------:R-:W-:Y:S01]  /*1e70*/  IMAD R17, R106.reuse, 0x2, R17 ;  /* 0x000000026a117824 */ /* 0x040fe200078e0211 */
[----:B------:R-:W-:Y:S01]  /*1e80*/  LEA.HI.X.SX32 R47, R9, R12, 0x1, P4 ;  /* 0x0000000c092f7211 */ /* 0x000fe200020f0eff */
[C---:B------:R-:W-:Y:S01]  /*1e90*/  IMAD R67, R106.reuse, 0x2, R23 ;  /* 0x000000026a437824 */ /* 0x040fe200078e0217 */
[----:B------:R-:W-:Y:S01]  /*1ea0*/  LOP3.LUT R9, R39, 0x18, RZ, 0xfc, !PT ;  /* 0x0000001827097812 */ /* 0x000fe200078efcff */
[----:B------:R-:W-:Y:S01]  /*1eb0*/  IMAD R17, R106, 0x4, R17 ;  /* 0x000000046a117824 */ /* 0x000fe200078e0211 */
[----:B------:R2:W3:Y:S04]  /*1ec0*/  @P3 LDG.E.U16 R31, desc[UR18][R44.64] ;  /* 0x000000122c1f3981 */ /* 0x0004e8000c1e1500 */
[----:B------:R-:W4:Y:S01]  /*1ed0*/  @P2 LDG.E.U16 R7, desc[UR18][R46.64] ;  /* 0x000000122e072981 */ /* 0x000f22000c1e1500 */
[----:B------:R-:W-:-:S02]  /*1ee0*/  ISETP.LT.AND P2, PT, R9, R104, P0 ;  /* 0x000000680900720c */ /* 0x000fc40000741270 */
[-C--:B------:R-:W-:Y:S02]  /*1ef0*/  LEA R54, P4, R13, R48.reuse, 0x1 ;  /* 0x000000300d367211 */ /* 0x080fe400078808ff */
[----:B------:R-:W-:Y:S02]  /*1f00*/  PRMT R33, RZ, 0x7610, R33 ;  /* 0x00007610ff217816 */ /* 0x000fe40000000021 */
[----:B--2---:R-:W-:Y:S02]  /*1f10*/  LEA R44, P3, R11, R48, 0x1 ;  /* 0x000000300b2c7211 */ /* 0x004fe400078608ff */
[-C--:B------:R-:W-:Y:S02]  /*1f20*/  LEA.HI.X.SX32 R55, R13, R12.reuse, 0x1, P4 ;  /* 0x0000000c0d377211 */ /* 0x080fe400020f0eff */
[----:B------:R-:W-:Y:S01]  /*1f30*/  LEA.HI.X.SX32 R45, R11, R12, 0x1, P3 ;  /* 0x0000000c0b2d7211 */ /* 0x000fe200018f0eff */
[C---:B------:R-:W-:Y:S02]  /*1f40*/  IMAD R11, R106.reuse, 0x2, R17 ;  /* 0x000000026a0b7824 */ /* 0x040fe400078e0211 */
[C---:B------:R-:W-:Y:S01]  /*1f50*/  IMAD R17, R106.reuse, 0x4, R67 ;  /* 0x000000046a117824 */ /* 0x040fe200078e0243 */
[----:B------:R-:W-:Y:S01]  /*1f60*/  LOP3.LUT R113, R39, 0x28, RZ, 0xfc, !PT ;  /* 0x0000002827717812 */ /* 0x000fe200078efcff */
[C---:B------:R-:W-:Y:S01]  /*1f70*/  IMAD R56, R106.reuse, 0x2, R11 ;  /* 0x000000026a387824 */ /* 0x040fe200078e020b */
[----:B------:R-:W2:Y:S01]  /*1f80*/  @P2 LDG.E.U16 R35, desc[UR18][R54.64] ;  /* 0x0000001236232981 */ /* 0x000ea2000c1e1500 */
[----:B------:R-:W-:-:S02]  /*1f90*/  IMAD R25, R106, 0x2, R17 ;  /* 0x000000026a197824 */ /* 0x000fc400078e0211 */
[C---:B------:R-:W-:Y:S01]  /*1fa0*/  IMAD R19, R106.reuse, 0x2, R56 ;  /* 0x000000026a137824 */ /* 0x040fe200078e0238 */
[----:B------:R5:W2:Y:S01]  /*1fb0*/  @P1 LDG.E.U16 R33, desc[UR18][R44.64] ;  /* 0x000000122c211981 */ /* 0x000aa2000c1e1500 */
[----:B------:R-:W-:Y:S01]  /*1fc0*/  IMAD R13, R106, 0x2, R25 ;  /* 0x000000026a0d7824 */ /* 0x000fe200078e0219 */
[----:B------:R-:W-:Y:S01]  /*1fd0*/  IADD3 R27, P2, PT, R4, UR12, RZ ;  /* 0x0000000c041b7c10 */ /* 0x000fe2000ff5e0ff */
[C---:B------:R-:W-:Y:S01]  /*1fe0*/  IMAD R21, R106.reuse, 0x2, R19 ;  /* 0x000000026a157824 */ /* 0x040fe200078e0213 */
[----:B------:R-:W-:Y:S02]  /*1ff0*/  ISETP.LT.AND P1, PT, R113, R104, P0 ;  /* 0x000000687100720c */ /* 0x000fe40000721270 */
[----:B------:R-:W-:Y:S02]  /*2000*/  LEA RZ, P4, R13, R48, 0x1 ;  /* 0x000000300dff7211 */ /* 0x000fe400078808ff */
[----:B------:R-:W-:Y:S02]  /*2010*/  LOP3.LUT R111, R39, 0x24, RZ, 0xfc, !PT ;  /* 0x00000024276f7812 */ /* 0x000fe400078efcff */
[----:B------:R-:W-:Y:S01]  /*2020*/  LEA.HI.X.SX32 R57, R13, R12, 0x1, P4 ;  /* 0x0000000c0d397211 */ /* 0x000fe200020f0eff */
[----:B------:R-:W-:Y:S01]  /*2030*/  IMAD R13, R106, 0x2, R13 ;  /* 0x000000026a0d7824 */ /* 0x000fe200078e020d */
[----:B------:R-:W-:-:S02]  /*2040*/  LEA.HI.X.SX32 R52, R6, UR13, 0x1, P2 ;  /* 0x0000000d06347c11 */ /* 0x000fc400090f0eff */
[-C--:B------:R-:W-:Y:S02]  /*2050*/  LEA R58, P4, R21, R27.reuse, 0x1 ;  /* 0x0000001b153a7211 */ /* 0x080fe400078808ff */
[----:B------:R-:W-:Y:S01]  /*2060*/  ISETP.LT.AND P3, PT, R111, R104, P0 ;  /* 0x000000686f00720c */ /* 0x000fe20000761270 */
[C---:B------:R-:W-:Y:S01]  /*2070*/  IMAD R13, R106.reuse, 0x2, R13 ;  /* 0x000000026a0d7824 */ /* 0x040fe200078e020d */
[----:B------:R-:W-:Y:S02]  /*2080*/  LOP3.LUT R11, R39, 0x12, RZ, 0xfc, !PT ;  /* 0x00000012270b7812 */ /* 0x000fe400078efcff */
[----:B------:R-:W-:Y:S02]  /*2090*/  PRMT R41, RZ, 0x7610, R41 ;  /* 0x00007610ff297816 */ /* 0x000fe40000000029 */
[----:B------:R-:W-:Y:S01]  /*20a0*/  LEA.HI.X.SX32 R59, R21, R52, 0x1, P4 ;  /* 0x00000034153b7211 */ /* 0x000fe200020f0eff */
[C---:B------:R-:W-:Y:S01]  /*20b0*/  IMAD R21, R106.reuse, 0x2, R21 ;  /* 0x000000026a157824 */ /* 0x040fe200078e0215 */
[----:B------:R-:W-:Y:S01]  /*20c0*/  ISETP.LT.AND P2, PT, R11, R104, P0 ;  /* 0x000000680b00720c */ /* 0x000fe20000741270 */
[C---:B------:R-:W-:Y:S01]  /*20d0*/  IMAD R13, R106.reuse, 0x2, R13 ;  /* 0x000000026a0d7824 */ /* 0x040fe200078e020d */
[----:B------:R-:W-:Y:S01]  /*20e0*/  PRMT R152, RZ, 0x7610, R152 ;  /* 0x00007610ff987816 */ /* 0x000fe20000000098 */
[----:B------:R-:W-:Y:S01]  /*20f0*/  IMAD R11, R106, 0x2, R21 ;  /* 0x000000026a0b7824 */ /* 0x000fe200078e0215 */
[----:B------:R-:W2:Y:S01]  /*2100*/  @P1 LDG.E.U16 R41, desc[UR18][R58.64] ;  /* 0x000000123a291981 */ /* 0x000ea2000c1e1500 */
[----:B------:R-:W-:Y:S01]  /*2110*/  IMAD R56, R56, 0x2, R27 ;  /* 0x0000000238387824 */ /* 0x000fe200078e021b */
[----:B-----5:R-:W-:Y:S01]  /*2120*/  LEA R44, P1, R19, R27, 0x1 ;  /* 0x0000001b132c7211 */ /* 0x020fe200078208ff */
[----:B------:R-:W-:Y:S01]  /*2130*/  IMAD R13, R106, 0x2, R13 ;  /* 0x000000026a0d7824 */ /* 0x000fe200078e020d */
[----:B------:R-:W-:-:S02]  /*2140*/  LOP3.LUT R115, R39, 0x30, RZ, 0xfc, !PT ;  /* 0x0000003027737812 */ /* 0x000fc400078efcff */
[-C--:B------:R-:W-:Y:S01]  /*2150*/  LEA R46, P4, R11, R27.reuse, 0x1 ;  /* 0x0000001b0b2e7211 */ /* 0x080fe200078808ff */
[----:B------:R5:W2:Y:S01]  /*2160*/  @P3 LDG.E.U16 R152, desc[UR18][R56.64] ;  /* 0x0000001238983981 */ /* 0x000aa2000c1e1500 */
[----:B------:R-:W-:Y:S01]  /*2170*/  LEA.HI.X.SX32 R45, R19, R52, 0x1, P1 ;  /* 0x00000034132d7211 */ /* 0x000fe200008f0eff */
[----:B------:R-:W-:Y:S01]  /*2180*/  IMAD R19, R106, 0x4, R13 ;  /* 0x000000046a137824 */ /* 0x000fe200078e020d */
[----:B------:R-:W-:Y:S02]  /*2190*/  LEA R54, P3, R21, R27, 0x1 ;  /* 0x0000001b15367211 */ /* 0x000fe400078608ff */
[----:B------:R-:W-:Y:S02]  /*21a0*/  ISETP.LT.AND P1, PT, R115, R104, P0 ;  /* 0x000000687300720c */ /* 0x000fe40000721270 */
[----:B------:R-:W-:Y:S02]  /*21b0*/  LEA.HI.X.SX32 R47, R11, R52, 0x1, P4 ;  /* 0x000000340b2f7211 */ /* 0x000fe400020f0eff */
[----:B------:R-:W-:-:S02]  /*21c0*/  LEA R60, P4, R17, R48, 0x1 ;  /* 0x00000030113c7211 */ /* 0x000fc400078808ff */
[----:B------:R-:W-:Y:S01]  /*21d0*/  LEA.HI.X.SX32 R55, R21, R52, 0x1, P3 ;  /* 0x0000003415377211 */ /* 0x000fe200018f0eff */
[C---:B------:R-:W-:Y:S01]  /*21e0*/  IMAD R52, R106.reuse, 0x4, R11 ;  /* 0x000000046a347824 */ /* 0x040fe200078e020b */
[----:B------:R-:W-:Y:S01]  /*21f0*/  LEA RZ, P3, R19, R48, 0x1 ;  /* 0x0000003013ff7211 */ /* 0x000fe200078608ff */
[----:B------:R-:W-:Y:S01]  /*2200*/  IMAD R29, R106, 0x2, R19 ;  /* 0x000000026a1d7824 */ /* 0x000fe200078e0213 */
[----:B------:R-:W-:Y:S02]  /*2210*/  LOP3.LUT R117, R39, 0x20, RZ, 0xfc, !PT ;  /* 0x0000002027757812 */ /* 0x000fe400078efcff */
[----:B------:R-:W-:Y:S02]  /*2220*/  LEA.HI.X.SX32 R61, R17, R12, 0x1, P4 ;  /* 0x0000000c113d7211 */ /* 0x000fe400020f0eff */
[----:B-----5:R-:W-:Y:S01]  /*2230*/  LEA R56, P4, R15, R48, 0x1 ;  /* 0x000000300f387211 */ /* 0x020fe200078808ff */
[----:B------:R-:W-:Y:S01]  /*2240*/  IMAD R58, R52, 0x2, R27 ;  /* 0x00000002343a7824 */ /* 0x000fe200078e021b */
[----:B------:R-:W-:-:S02]  /*2250*/  PRMT R11, RZ, 0x7610, R11 ;  /* 0x00007610ff0b7816 */ /* 0x000fc4000000000b */
[----:B------:R-:W-:Y:S01]  /*2260*/  LEA.HI.X.SX32 R59, R19, R12, 0x1, P3 ;  /* 0x0000000c133b7211 */ /* 0x000fe200018f0eff */
[C---:B------:R-:W-:Y:S01]  /*2270*/  IMAD R69, R106.reuse, 0x2, R29 ;  /* 0x000000026a457824 */ /* 0x040fe200078e021d */
[----:B------:R-:W-:Y:S02]  /*2280*/  ISETP.LT.AND P3, PT, R117, R104, P0 ;  /* 0x000000687500720c */ /* 0x000fe40000761270 */
[----:B------:R-:W-:Y:S01]  /*2290*/  LOP3.LUT R13, R39, 0xc, RZ, 0xfc, !PT ;  /* 0x0000000c270d7812 */ /* 0x000fe200078efcff */
[----:B------:R5:W2:Y:S01]  /*22a0*/  @P1 LDG.E.U16 R11, desc[UR18][R58.64] ;  /* 0x000000123a0b1981 */ /* 0x000aa2000c1e1500 */
[----:B------:R-:W-:Y:S02]  /*22b0*/  LEA.HI.X.SX32 R57, R15, R12, 0x1, P4 ;  /* 0x0000000c0f397211 */ /* 0x000fe400020f0eff */
[----:B------:R-:W-:Y:S01]  /*22c0*/  PRMT R15, RZ, 0x7610, R15 ;  /* 0x00007610ff0f7816 */ /* 0x000fe2000000000f */
[----:B------:R-:W-:Y:S01]  /*22d0*/  IMAD R71, R106, 0x2, R69 ;  /* 0x000000026a477824 */ /* 0x000fe200078e0245 */
[----:B------:R-:W-:-:S02]  /*22e0*/  ISETP.LT.AND P1, PT, R13, R104, P0 ;  /* 0x000000680d00720c */ /* 0x000fc40000721270 */
[----:B------:R-:W-:Y:S02]  /*22f0*/  LOP3.LUT R119, R39, 0x38, RZ, 0xfc, !PT ;  /* 0x0000003827777812 */ /* 0x000fe400078efcff */
[----:B------:R-:W-:Y:S01]  /*2300*/  PRMT R13, RZ, 0x7610, R13 ;  /* 0x00007610ff0d7816 */ /* 0x000fe2000000000d */
[----:B------:R-:W-:Y:S01]  /*2310*/  IMAD R73, R106, 0x2, R71 ;  /* 0x000000026a497824 */ /* 0x000fe200078e0247 */
[----:B------:R0:W2:Y:S01]  /*2320*/  @P2 LDG.E.U16 R15, desc[UR18][R56.64] ;  /* 0x00000012380f2981 */ /* 0x0000a2000c1e1500 */
[----:B------:R-:W-:Y:S02]  /*2330*/  ISETP.LT.AND P4, PT, R119, R104, P0 ;  /* 0x000000687700720c */ /* 0x000fe40000781270 */
[-C--:B-----5:R-:W-:Y:S01]  /*2340*/  LEA R58, P2, R23, R48.reuse, 0x1 ;  /* 0x00000030173a7211 */ /* 0x0a0fe200078408ff */
[----:B------:R-:W5:Y:S01]  /*2350*/  @P3 LDG.E.U16 R13, desc[UR18][R60.64] ;  /* 0x000000123c0d3981 */ /* 0x000f62000c1e1500 */
[----:B------:R-:W-:Y:S02]  /*2360*/  LEA R62, P3, R73, R48, 0x1 ;  /* 0x00000030493e7211 */ /* 0x000fe400078608ff */
[----:B------:R-:W-:-:S02]  /*2370*/  LEA.HI.X.SX32 R59, R23, R12, 0x1, P2 ;  /* 0x0000000c173b7211 */ /* 0x000fc400010f0eff */
[----:B------:R-:W-:Y:S02]  /*2380*/  LOP3.LUT R123, R39, 0x2a, RZ, 0xfc, !PT ;  /* 0x0000002a277b7812 */ /* 0x000fe400078efcff */
[----:B0-----:R-:W-:Y:S02]  /*2390*/  LEA R56, P2, R25, R48, 0x1 ;  /* 0x0000003019387211 */ /* 0x001fe400078408ff */
[----:B------:R-:W-:Y:S02]  /*23a0*/  PRMT R19, RZ, 0x7610, R19 ;  /* 0x00007610ff137816 */ /* 0x000fe40000000013 */
[-C--:B------:R-:W-:Y:S02]  /*23b0*/  LEA.HI.X.SX32 R63, R73, R12.reuse, 0x1, P3 ;  /* 0x0000000c493f7211 */ /* 0x080fe400018f0eff */
[----:B------:R-:W-:Y:S02]  /*23c0*/  LEA.HI.X.SX32 R57, R25, R12, 0x1, P2 ;  /* 0x0000000c19397211 */ /* 0x000fe400010f0eff */
[----:B------:R-:W-:Y:S01]  /*23d0*/  LOP3.LUT R121, R39, 0x22, RZ, 0xfc, !PT ;  /* 0x0000002227797812 */ /* 0x000fe200078efcff */
[----:B------:R0:W2:Y:S01]  /*23e0*/  @P4 LDG.E.U16 R19, desc[UR18][R62.64] ;  /* 0x000000123e134981 */ /* 0x0000a2000c1e1500 */
[----:B------:R-:W-:-:S02]  /*23f0*/  ISETP.LT.AND P2, PT, R123, R104, P0 ;  /* 0x000000687b00720c */ /* 0x000fc40000741270 */
[----:B------:R-:W-:Y:S02]  /*2400*/  LOP3.LUT R17, R39, 0x1a, RZ, 0xfc, !PT ;  /* 0x0000001a27117812 */ /* 0x000fe400078efcff */
[-C--:B------:R-:W-:Y:S02]  /*2410*/  ISETP.LT.AND P4, PT, R121, R104.reuse, P0 ;  /* 0x000000687900720c */ /* 0x080fe40000781270 */
[----:B------:R-:W-:Y:S02]  /*2420*/  ISETP.LT.AND P3, PT, R17, R104, P0 ;  /* 0x000000681100720c */ /* 0x000fe40000761270 */
[----:B------:R-:W-:Y:S01]  /*2430*/  PRMT R25, RZ, 0x7610, R25 ;  /* 0x00007610ff197816 */ /* 0x000fe20000000019 */
[----:B------:R-:W-:Y:S01]  /*2440*/  IMAD R73, R106, 0x2, R73 ;  /* 0x000000026a497824 */ /* 0x000fe200078e0249 */
[----:B------:R-:W-:Y:S02]  /*2450*/  PRMT R23, RZ, 0x7610, R23 ;  /* 0x00007610ff177816 */ /* 0x000fe40000000017 */
[----:B------:R-:W-:-:S02]  /*2460*/  PRMT R21, RZ, 0x7610, R21 ;  /* 0x00007610ff157816 */ /* 0x000fc40000000015 */
[----:B------:R-:W2:Y:S01]  /*2470*/  @P2 LDG.E.U16 R25, desc[UR18][R54.64] ;  /* 0x0000001236192981 */ /* 0x000ea2000c1e1500 */
[----:B------:R-:W-:Y:S02]  /*2480*/  LOP3.LUT R125, R39, 0x32, RZ, 0xfc, !PT ;  /* 0x00000032277d7812 */ /* 0x000fe400078efcff */
[----:B0-----:R-:W-:Y:S01]  /*2490*/  LEA R62, P2, R73, R48, 0x1 ;  /* 0x00000030493e7211 */ /* 0x001fe200078408ff */
[----:B------:R0:W2:Y:S01]  /*24a0*/  @P4 LDG.E.U16 R23, desc[UR18][R56.64] ;  /* 0x0000001238174981 */ /* 0x0000a2000c1e1500 */
[----:B------:R-:W-:Y:S02]  /*24b0*/  LOP3.LUT R129, R39, 0x14, RZ, 0xfc, !PT ;  /* 0x0000001427817812 */ /* 0x000fe400078efcff */
[----:B------:R-:W-:Y:S01]  /*24c0*/  ISETP.LT.AND P5, PT, R125, R104, P0 ;  /* 0x000000687d00720c */ /* 0x000fe200007a1270 */
[----:B------:R1:W2:Y:S01]  /*24d0*/  @P3 LDG.E.U16 R21, desc[UR18][R58.64] ;  /* 0x000000123a153981 */ /* 0x0002a2000c1e1500 */
[----:B------:R-:W-:Y:S01]  /*24e0*/  LEA.HI.X.SX32 R63, R73, R12, 0x1, P2 ;  /* 0x0000000c493f7211 */ /* 0x000fe200010f0eff */
[----:B------:R-:W-:Y:S01]  /*24f0*/  IMAD R52, R106, 0x2, R52 ;  /* 0x000000026a347824 */ /* 0x000fe200078e0234 */
[----:B------:R-:W-:-:S02]  /*2500*/  ISETP.LT.AND P2, PT, R129, R104, P0 ;  /* 0x000000688100720c */ /* 0x000fc40000741270 */
[-C--:B0-----:R-:W-:Y:S02]  /*2510*/  LEA R56, P4, R37, R48.reuse, 0x1 ;  /* 0x0000003025387211 */ /* 0x081fe400078808ff */
[----:B------:R-:W-:Y:S02]  /*2520*/  LEA RZ, P3, R29, R48, 0x1 ;  /* 0x000000301dff7211 */ /* 0x000fe400078608ff */
[----:B------:R-:W-:Y:S02]  /*2530*/  LOP3.LUT R127, R39, 0x3a, RZ, 0xfc, !PT ;  /* 0x0000003a277f7812 */ /* 0x000fe400078efcff */
[----:B------:R-:W-:Y:S01]  /*2540*/  LEA.HI.X.SX32 R57, R37, R12, 0x1, P4 ;  /* 0x0000000c25397211 */ /* 0x000fe200020f0eff */
[----:B------:R-:W-:Y:S01]  /*2550*/  IMAD R60, R52, 0x2, R27 ;  /* 0x00000002343c7824 */ /* 0x000fe200078e021b */
[----:B------:R-:W-:Y:S02]  /*2560*/  LEA R54, P4, R43, R48, 0x1 ;  /* 0x000000302b367211 */ /* 0x000fe400078808ff */
[----:B------:R-:W-:-:S02]  /*2570*/  LEA.HI.X.SX32 R61, R29, R12, 0x1, P3 ;  /* 0x0000000c1d3d7211 */ /* 0x000fc400018f0eff */
[----:B------:R-:W-:Y:S02]  /*2580*/  PRMT R27, RZ, 0x7610, R27 ;  /* 0x00007610ff1b7816 */ /* 0x000fe4000000001b */
[----:B------:R-:W-:Y:S02]  /*2590*/  ISETP.LT.AND P3, PT, R127, R104, P0 ;  /* 0x000000687f00720c */ /* 0x000fe40000761270 */
[----:B------:R-:W-:Y:S02]  /*25a0*/  PRMT R156, RZ, 0x7610, R156 ;  /* 0x00007610ff9c7816 */ /* 0x000fe4000000009c */
[----:B------:R-:W-:Y:S01]  /*25b0*/  LEA.HI.X.SX32 R55, R43, R12, 0x1, P4 ;  /* 0x0000000c2b377211 */ /* 0x000fe200020f0eff */
[----:B------:R0:W2:Y:S01]  /*25c0*/  @P5 LDG.E.U16 R27, desc[UR18][R60.64] ;  /* 0x000000123c1b5981 */ /* 0x0000a2000c1e1500 */
[----:B------:R-:W-:Y:S01]  /*25d0*/  LOP3.LUT R135, R39, 0x3c, RZ, 0xfc, !PT ;  /* 0x0000003c27877812 */ /* 0x000fe200078efcff */
[----:B------:R-:W-:Y:S01]  /*25e0*/  IMAD R73, R106, 0x2, R73 ;  /* 0x000000026a497824 */ /* 0x000fe200078e0249 */
[----:B------:R-:W-:Y:S01]  /*25f0*/  PRMT R101, RZ, 0x7610, R101 ;  /* 0x00007610ff657816 */ /* 0x000fe20000000065 */
[----:B------:R0:W2:Y:S01]  /*2600*/  @P2 LDG.E.U16 R156, desc[UR18][R54.64] ;  /* 0x00000012369c2981 */ /* 0x0000a2000c1e1500 */
[----:B-1----:R-:W-:-:S02]  /*2610*/  LEA R58, P5, R67, R48, 0x1 ;  /* 0x00000030433a7211 */ /* 0x002fc400078a08ff */
[----:B------:R-:W-:Y:S02]  /*2620*/  ISETP.LT.AND P2, PT, R135, R104, P0 ;  /* 0x000000688700720c */ /* 0x000fe40000741270 */
[----:B------:R-:W-:Y:S01]  /*2630*/  PRMT R154, RZ, 0x7610, R154 ;  /* 0x00007610ff9a7816 */ /* 0x000fe2000000009a */
[----:B------:R-:W2:Y:S01]  /*2640*/  @P3 LDG.E.U16 R101, desc[UR18][R62.64] ;  /* 0x000000123e653981 */ /* 0x000ea2000c1e1500 */
[----:B------:R-:W-:Y:S02]  /*2650*/  LOP3.LUT R29, R39, 0x1c, RZ, 0xfc, !PT ;  /* 0x0000001c271d7812 */ /* 0x000fe400078efcff */
[----:B------:R-:W-:Y:S02]  /*2660*/  LEA.HI.X.SX32 R59, R67, R12, 0x1, P5 ;  /* 0x0000000c433b7211 */ /* 0x000fe400028f0eff */
[----:B0-----:R-:W-:Y:S01]  /*2670*/  LEA R60, P5, R73, R48, 0x1 ;  /* 0x00000030493c7211 */ /* 0x001fe200078a08ff */
[----:B------:R0:W2:Y:S01]  /*2680*/  @P1 LDG.E.U16 R154, desc[UR18][R56.64] ;  /* 0x00000012389a1981 */ /* 0x0000a2000c1e1500 */
[----:B------:R-:W-:-:S02]  /*2690*/  LOP3.LUT R131, R39, 0x2c, RZ, 0xfc, !PT ;  /* 0x0000002c27837812 */ /* 0x000fc400078efcff */
[----:B------:R-:W-:Y:S02]  /*26a0*/  ISETP.LT.AND P3, PT, R29, R104, P0 ;  /* 0x000000681d00720c */ /* 0x000fe40000761270 */
[----:B------:R-:W-:Y:S02]  /*26b0*/  PRMT R164, RZ, 0x7610, R164 ;  /* 0x00007610ffa47816 */ /* 0x000fe400000000a4 */
[----:B------:R-:W-:Y:S02]  /*26c0*/  LEA.HI.X.SX32 R61, R73, R12, 0x1, P5 ;  /* 0x0000000c493d7211 */ /* 0x000fe400028f0eff */
[----:B------:R-:W-:Y:S02]  /*26d0*/  ISETP.LT.AND P1, PT, R131, R104, P0 ;  /* 0x000000688300720c */ /* 0x000fe40000721270 */
[----:B------:R-:W-:Y:S01]  /*26e0*/  PRMT R158, RZ, 0x7610, R158 ;  /* 0x00007610ff9e7816 */ /* 0x000fe2000000009e */
[----:B------:R-:W2:Y:S01]  /*26f0*/  @P2 LDG.E.U16 R164, desc[UR18][R60.64] ;  /* 0x000000123ca42981 */ /* 0x000ea2000c1e1500 */
[----:B------:R-:W-:-:S02]  /*2700*/  LEA R54, P2, R65, R48, 0x1 ;  /* 0x0000003041367211 */ /* 0x000fc400078408ff */
[C---:B------:R-:W-:Y:S02]  /*2710*/  LOP3.LUT R139, R39.reuse, 0x36, RZ, 0xfc, !PT ;  /* 0x00000036278b7812 */ /* 0x040fe400078efcff */
[----:B------:R-:W-:Y:S01]  /*2720*/  LOP3.LUT R133, R39, 0x34, RZ, 0xfc, !PT ;  /* 0x0000003427857812 */ /* 0x000fe200078efcff */
[----:B------:R-:W2:Y:S01]  /*2730*/  @P3 LDG.E.U16 R158, desc[UR18][R58.64] ;  /* 0x000000123a9e3981 */ /* 0x000ea2000c1e1500 */
[----:B------:R-:W-:Y:S02]  /*2740*/  PRMT R160, RZ, 0x7610, R160 ;  /* 0x00007610ffa07816 */ /* 0x000fe400000000a0 */
[----:B------:R-:W-:Y:S02]  /*2750*/  LEA.HI.X.SX32 R55, R65, R12, 0x1, P2 ;  /* 0x0000000c41377211 */ /* 0x000fe400010f0eff */
[-C--:B------:R-:W-:Y:S02]  /*2760*/  ISETP.LT.AND P2, PT, R139, R104.reuse, P0 ;  /* 0x000000688b00720c */ /* 0x080fe40000741270 */
[----:B------:R-:W-:Y:S01]  /*2770*/  ISETP.LT.AND P3, PT, R133, R104, P0 ;  /* 0x000000688500720c */ /* 0x000fe20000761270 */
[----:B------:R1:W3:Y:S01]  /*2780*/  @P1 LDG.E.U16 R160, desc[UR18][R46.64] ;  /* 0x000000122ea01981 */ /* 0x0002e2000c1e1500 */
[----:B0-----:R-:W-:-:S02]  /*2790*/  LEA R56, P4, R69, R48, 0x1 ;  /* 0x0000003045387211 */ /* 0x001fc400078808ff */
[----:B------:R-:W-:Y:S02]  /*27a0*/  PRMT R116, RZ, 0x7610, R116 ;  /* 0x00007610ff747816 */ /* 0x000fe40000000074 */
[----:B------:R-:W-:Y:S02]  /*27b0*/  PRMT R162, RZ, 0x7610, R162 ;  /* 0x00007610ffa27816 */ /* 0x000fe400000000a2 */
[----:B-1----:R-:W-:Y:S02]  /*27c0*/  LEA R46, P5, R71, R48, 0x1 ;  /* 0x00000030472e7211 */ /* 0x002fe400078a08ff */
[-C--:B------:R-:W-:Y:S02]  /*27d0*/  LEA.HI.X.SX32 R57, R69, R12.reuse, 0x1, P4 ;  /* 0x0000000c45397211 */ /* 0x080fe400020f0eff */
[----:B------:R-:W-:-:S03]  /*27e0*/  LEA.HI.X.SX32 R47, R71, R12, 0x1, P5 ;  /* 0x0000000c472f7211 */ /* 0x000fc600028f0eff */
[----:B------:R-:W3:Y:S01]  /*27f0*/  @P3 LDG.E.U16 R162, desc[UR18][R56.64] ;  /* 0x0000001238a23981 */ /* 0x000ee2000c1e1500 */
[----:B------:R-:W-:-:S03]  /*2800*/  LEA R90, P3, R3, R48, 0x1 ;  /* 0x00000030035a7211 */ /* 0x000fc600078608ff */
[----:B------:R-:W3:Y:S01]  /*2810*/  @P2 LDG.E.U16 R116, desc[UR18][R46.64] ;  /* 0x000000122e742981 */ /* 0x000ee2000c1e1500 */
[----:B------:R-:W-:Y:S02]  /*2820*/  LEA R88, P2, R51, R48, 0x1 ;  /* 0x0000003033587211 */ /* 0x000fe400078408ff */
[----:B------:R-:W-:Y:S02]  /*2830*/  LOP3.LUT R137, R39, 0x26, RZ, 0xfc, !PT ;  /* 0x0000002627897812 */ /* 0x000fe400078efcff */
[-C--:B------:R-:W-:Y:S02]  /*2840*/  LEA.HI.X.SX32 R89, R51, R12.reuse, 0x1, P2 ;  /* 0x0000000c33597211 */ /* 0x080fe400010f0eff */
[----:B------:R-:W-:Y:S02]  /*2850*/  LEA.HI.X.SX32 R91, R3, R12, 0x1, P3 ;  /* 0x0000000c035b7211 */ /* 0x000fe400018f0eff */
[----:B------:R-:W-:Y:S02]  /*2860*/  LEA.HI R93, R38, 0xe, RZ, 0x1a ;  /* 0x0000000e265d7811 */ /* 0x000fe400078fd0ff */
[----:B------:R-:W-:-:S02]  /*2870*/  LEA R86, P2, R49, R48, 0x1 ;  /* 0x0000003031567211 */ /* 0x000fc400078408ff */
[----:B------:R-:W-:Y:S01]  /*2880*/  ISETP.LT.AND P3, PT, R137, R104, P0 ;  /* 0x000000688900720c */ /* 0x000fe20000761270 */
[----:B------:R-:W-:Y:S01]  /*2890*/  IMAD R51, R93, R106, RZ ;  /* 0x0000006a5d337224 */ /* 0x000fe200078e02ff */
[----:B------:R-:W-:Y:S01]  /*28a0*/  LEA.HI.X.SX32 R87, R49, R12, 0x1, P2 ;  /* 0x0000000c31577211 */ /* 0x000fe200010f0eff */
[----:B------:R-:W-:Y:S01]  /*28b0*/  IMAD R52, R36, R107, RZ ;  /* 0x0000006b24347224 */ /* 0x000fe200078e02ff */
[C---:B------:R-:W-:Y:S02]  /*28c0*/  LEA R84, P2, R53.reuse, R48, 0x1 ;  /* 0x0000003035547211 */ /* 0x040fe400078408ff */
[----:B------:R-:W-:Y:S01]  /*28d0*/  PRMT R114, RZ, 0x7610, R114 ;  /* 0x00007610ff727816 */ /* 0x000fe20000000072 */
[----:B------:R-:W-:Y:S01]  /*28e0*/  IMAD R22, R22, UR4, RZ ;  /* 0x0000000416167c24 */ /* 0x000fe2000f8e02ff */
[----:B------:R-:W-:Y:S02]  /*28f0*/  LEA.HI.X.SX32 R85, R53, R12, 0x1, P2 ;  /* 0x0000000c35557211 */ /* 0x000fe400010f0eff */
[----:B------:R-:W-:-:S02]  /*2900*/  LEA R82, P2, R51, R48, 0x1 ;  /* 0x0000003033527211 */ /* 0x000fc400078408ff */
[----:B------:R-:W-:Y:S01]  /*2910*/  LEA R92, P5, R52, UR14, 0x1 ;  /* 0x0000000e345c7c11 */ /* 0x000fe2000f8a08ff */
[----:B------:R0:W4:Y:S01]  /*2920*/  @P3 LDG.E.U16 R114, desc[UR18][R44.64] ;  /* 0x000000122c723981 */ /* 0x000122000c1e1500 */
[----:B------:R-:W-:Y:S01]  /*2930*/  ISETP.LT.AND P1, PT, R39, R104, P0 ;  /* 0x000000682700720c */ /* 0x000fe20000721270 */
[----:B------:R-:W-:Y:S01]  /*2940*/  IMAD R34, R34, UR4, RZ ;  /* 0x0000000422227c24 */ /* 0x000fe2000f8e02ff */
[----:B------:R-:W-:Y:S02]  /*2950*/  LEA.HI.X.SX32 R83, R51, R12, 0x1, P2 ;  /* 0x0000000c33537211 */ /* 0x000fe400010f0eff */
[----:B------:R-:W-:Y:S01]  /*2960*/  LEA R78, P2, R22, R92, 0x1 ;  /* 0x0000005c164e7211 */ /* 0x000fe200078408ff */
[----:B------:R-:W-:Y:S01]  /*2970*/  IMAD R26, R26, UR4, RZ ;  /* 0x000000041a1a7c24 */ /* 0x000fe2000f8e02ff */
[----:B0-----:R-:W-:Y:S01]  /*2980*/  LEA.HI.X.SX32 R45, R52, UR15, 0x1, P5 ;  /* 0x0000000f342d7c11 */ /* 0x001fe2000a8f0eff */
[----:B------:R-:W-:Y:S01]  /*2990*/  IMAD R40, R40, UR4, RZ ;  /* 0x0000000428287c24 */ /* 0x000fe2000f8e02ff */
[----:B------:R-:W-:-:S02]  /*29a0*/  PRMT R109, RZ, 0x7610, R109 ;  /* 0x00007610ff6d7816 */ /* 0x000fc4000000006d */
[-C--:B------:R-:W-:Y:S02]  /*29b0*/  LEA.HI.X.SX32 R79, R22, R45.reuse, 0x1, P2 ;  /* 0x0000002d164f7211 */ /* 0x080fe400010f0eff */
[-C--:B------:R-:W-:Y:S02]  /*29c0*/  LEA R74, P2, R34, R92.reuse, 0x1 ;  /* 0x0000005c224a7211 */ /* 0x080fe400078408ff */
[----:B------:R-:W-:Y:S01]  /*29d0*/  LOP3.LUT R105, R39, 0x16, RZ, 0xfc, !PT ;  /* 0x0000001627697812 */ /* 0x000fe200078efcff */
[----:B------:R-:W-:Y:S01]  /*29e0*/  IMAD R28, R28, UR4, RZ ;  /* 0x000000041c1c7c24 */ /* 0x000fe2000f8e02ff */
[----:B------:R-:W-:Y:S01]  /*29f0*/  LEA R80, P5, R26, R92, 0x1 ;  /* 0x0000005c1a507211 */ /* 0x000fe200078a08ff */
[----:B------:R-:W-:Y:S01]  /*2a00*/  IMAD R32, R32, UR4, RZ ;  /* 0x0000000420207c24 */ /* 0x000fe2000f8e02ff */
[----:B------:R-:W-:Y:S01]  /*2a10*/  LEA.HI.X.SX32 R75, R34, R45, 0x1, P2 ;  /* 0x0000002d224b7211 */ /* 0x000fe200010f0eff */
[----:B------:R-:W4:Y:S01]  /*2a20*/  @P1 LDG.E.U16 R109, desc[UR18][R90.64] ;  /* 0x000000125a6d1981 */ /* 0x000f22000c1e1500 */
[----:B------:R-:W-:-:S02]  /*2a30*/  ISETP.LT.AND P4, PT, R105, R104, P0 ;  /* 0x000000686900720c */ /* 0x000fc40000781270 */
[-C--:B------:R-:W-:Y:S01]  /*2a40*/  LEA R70, P2, R40, R92.reuse, 0x1 ;  /* 0x0000005c28467211 */ /* 0x080fe200078408ff */
[----:B------:R-:W-:Y:S01]  /*2a50*/  IMAD R30, R30, UR4, RZ ;  /* 0x000000041e1e7c24 */ /* 0x000fe2000f8e02ff */
[-C--:B------:R-:W-:Y:S01]  /*2a60*/  LEA.HI.X.SX32 R81, R26, R45.reuse, 0x1, P5 ;  /* 0x0000002d1a517211 */ /* 0x080fe200028f0eff */
[----:B------:R-:W-:Y:S01]  /*2a70*/  IMAD R24, R24, UR4, RZ ;  /* 0x0000000418187c24 */ /* 0x000fe2000f8e02ff */
[-C--:B------:R-:W-:Y:S02]  /*2a80*/  LEA R76, P5, R28, R92.reuse, 0x1 ;  /* 0x0000005c1c4c7211 */ /* 0x080fe400078a08ff */
[-C--:B------:R-:W-:Y:S02]  /*2a90*/  LEA.HI.X.SX32 R71, R40, R45.reuse, 0x1, P2 ;  /* 0x0000002d28477211 */ /* 0x080fe400010f0eff */
[-C--:B------:R-:W-:Y:S02]  /*2aa0*/  LEA R66, P2, R32, R92.reuse, 0x1 ;  /* 0x0000005c20427211 */ /* 0x080fe400078408ff */
[----:B------:R-:W-:Y:S01]  /*2ab0*/  PRMT R148, RZ, 0x7610, R148 ;  /* 0x00007610ff947816 */ /* 0x000fe20000000094 */
[----:B------:R-:W-:Y:S01]  /*2ac0*/  IMAD R42, R42, UR4, RZ ;  /* 0x000000042a2a7c24 */ /* 0x000fe2000f8e02ff */
[----:B------:R-:W-:Y:S01]  /*2ad0*/  LEA.HI.X.SX32 R77, R28, R45, 0x1, P5 ;  /* 0x0000002d1c4d7211 */ /* 0x000fe200028f0eff */
[----:B------:R-:W-:Y:S01]  /*2ae0*/  IMAD R18, R18, UR4, RZ ;  /* 0x0000000412127c24 */ /* 0x000fe2000f8e02ff */
[----:B------:R-:W-:-:S02]  /*2af0*/  LEA R72, P5, R30, R92, 0x1 ;  /* 0x0000005c1e487211 */ /* 0x000fc400078a08ff */
[-C--:B------:R-:W-:Y:S01]  /*2b00*/  LEA.HI.X.SX32 R67, R32, R45.reuse, 0x1, P2 ;  /* 0x0000002d20437211 */ /* 0x080fe200010f0eff */
[----:B------:R0:W4:Y:S01]  /*2b10*/  @P4 LDG.E.U16 R148, desc[UR18][R54.64] ;  /* 0x0000001236944981 */ /* 0x000122000c1e1500 */
[C---:B------:R-:W-:Y:S02]  /*2b20*/  LOP3.LUT R37, R39.reuse, 0x4, RZ, 0xfc, !PT ;  /* 0x0000000427257812 */ /* 0x040fe400078efcff */
[----:B------:R-:W-:Y:S02]  /*2b30*/  LEA R62, P2, R24, R92, 0x1 ;  /* 0x0000005c183e7211 */ /* 0x000fe400078408ff */
[----:B------:R-:W-:Y:S01]  /*2b40*/  LOP3.LUT R3, R39, 0x2, RZ, 0xfc, !PT ;  /* 0x0000000227037812 */ /* 0x000fe200078efcff */
[----:B------:R-:W-:Y:S01]  /*2b50*/  IMAD R50, R50, UR4, RZ ;  /* 0x0000000432327c24 */ /* 0x000fe2000f8e02ff */
[----:B------:R-:W-:Y:S01]  /*2b60*/  LEA.HI.X.SX32 R73, R30, R45, 0x1, P5 ;  /* 0x0000002d1e497211 */ /* 0x000fe200028f0eff */
[----:B------:R-:W-:Y:S01]  /*2b70*/  IMAD R14, R14, UR4, RZ ;  /* 0x000000040e0e7c24 */ /* 0x000fe2000f8e02ff */
[----:B------:R-:W-:-:S02]  /*2b80*/  ISETP.LT.AND P4, PT, R37, R104, P0 ;  /* 0x000000682500720c */ /* 0x000fc40000781270 */
[----:B------:R-:W-:Y:S02]  /*2b90*/  LEA R68, P5, R42, R92, 0x1 ;  /* 0x0000005c2a447211 */ /* 0x000fe400078a08ff */
[----:B------:R-:W-:Y:S02]  /*2ba0*/  LEA.HI.X.SX32 R63, R24, R45, 0x1, P2 ;  /* 0x0000002d183f7211 */ /* 0x000fe400010f0eff */
[----:B------:R-:W-:Y:S02]  /*2bb0*/  ISETP.LT.AND P1, PT, R3, R104, P0 ;  /* 0x000000680300720c */ /* 0x000fe40000721270 */
[----:B------:R-:W-:Y:S02]  /*2bc0*/  LEA.HI R37, R38, 0x2e, RZ, 0x1a ;  /* 0x0000002e26257811 */ /* 0x000fe400078fd0ff */
[----:B------:R-:W-:Y:S01]  /*2bd0*/  LEA R58, P2, R18, R92, 0x1 ;  /* 0x0000005c123a7211 */ /* 0x000fe200078408ff */
[----:B------:R-:W-:Y:S01]  /*2be0*/  IMAD R20, R20, UR4, RZ ;  /* 0x0000000414147c24 */ /* 0x000fe2000f8e02ff */
[----:B------:R-:W-:-:S02]  /*2bf0*/  LOP3.LUT R3, R39, 0x6, RZ, 0xfc, !PT ;  /* 0x0000000627037812 */ /* 0x000fc400078efcff */
[-C--:B------:R-:W-:Y:S01]  /*2c00*/  LEA.HI.X.SX32 R69, R42, R45.reuse, 0x1, P5 ;  /* 0x0000002d2a457211 */ /* 0x080fe200028f0eff */
[----:B------:R-:W-:Y:S01]  /*2c10*/  IMAD R49, R37, R106, RZ ;  /* 0x0000006a25317224 */ /* 0x000fe200078e02ff */
[-C--:B------:R-:W-:Y:S02]  /*2c20*/  LEA R64, P5, R50, R92.reuse, 0x1 ;  /* 0x0000005c32407211 */ /* 0x080fe400078a08ff */
[-C--:B------:R-:W-:Y:S02]  /*2c30*/  LEA.HI.X.SX32 R59, R18, R45.reuse, 0x1, P2 ;  /* 0x0000002d123b7211 */ /* 0x080fe400010f0eff */
[----:B0-----:R-:W-:Y:S02]  /*2c40*/  LEA R54, P2, R14, R92, 0x1 ;  /* 0x0000005c0e367211 */ /* 0x001fe400078408ff */
[----:B------:R-:W-:Y:S02]  /*2c50*/  ISETP.LT.AND P3, PT, R3, R104, P0 ;  /* 0x000000680300720c */ /* 0x000fe40000761270 */
[----:B------:R-:W-:Y:S01]  /*2c60*/  PRMT R103, RZ, 0x7610, R103 ;  /* 0x00007610ff677816 */ /* 0x000fe20000000067 */
[----:B------:R-:W-:Y:S01]  /*2c70*/  IMAD R16, R16, UR4, RZ ;  /* 0x0000000410107c24 */ /* 0x000fe2000f8e02ff */
[----:B------:R-:W-:-:S02]  /*2c80*/  LEA.HI.X.SX32 R65, R50, R45, 0x1, P5 ;  /* 0x0000002d32417211 */ /* 0x000fc400028f0eff */
[----:B------:R-:W-:Y:S02]  /*2c90*/  LEA.HI R95, R38, 0x1e, RZ, 0x1a ;  /* 0x0000001e265f7811 */ /* 0x000fe400078fd0ff */
[----:B------:R-:W-:Y:S01]  /*2ca0*/  LEA R60, P5, R20, R92, 0x1 ;  /* 0x0000005c143c7211 */ /* 0x000fe200078a08ff */
[----:B------:R-:W4:Y:S01]  /*2cb0*/  @P1 LDG.E.U16 R103, desc[UR18][R88.64] ;  /* 0x0000001258671981 */ /* 0x000f22000c1e1500 */
[-C--:B------:R-:W-:Y:S02]  /*2cc0*/  LEA.HI.X.SX32 R55, R14, R45.reuse, 0x1, P2 ;  /* 0x0000002d0e377211 */ /* 0x080fe400010f0eff */
[----:B------:R-:W-:Y:S01]  /*2cd0*/  LEA R50, P2, R49, R48, 0x1 ;  /* 0x0000003031327211 */ /* 0x000fe200078408ff */
[----:B------:R-:W-:Y:S01]  /*2ce0*/  IMAD R47, R95, R106, RZ ;  /* 0x0000006a5f2f7224 */ /* 0x000fe200078e02ff */
[----:B------:R-:W-:Y:S02]  /*2cf0*/  LEA.HI.X.SX32 R61, R20, R45, 0x1, P5 ;  /* 0x0000002d143d7211 */ /* 0x000fe400028f0eff */
[----:B------:R-:W-:-:S02]  /*2d00*/  LEA R56, P5, R16, R92, 0x1 ;  /* 0x0000005c10387211 */ /* 0x000fc400078a08ff */
[----:B------:R-:W-:Y:S02]  /*2d10*/  ISETP.LT.AND P1, PT, R93, R104, P0 ;  /* 0x000000685d00720c */ /* 0x000fe40000721270 */
[----:B------:R-:W-:Y:S02]  /*2d20*/  LEA.HI.X.SX32 R51, R49, R12, 0x1, P2 ;  /* 0x0000000c31337211 */ /* 0x000fe400010f0eff */
[----:B------:R-:W-:Y:S02]  /*2d30*/  PRMT R150, RZ, 0x7610, R150 ;  /* 0x00007610ff967816 */ /* 0x000fe40000000096 */
[----:B------:R-:W-:Y:S02]  /*2d40*/  PRMT R118, RZ, 0x7610, R118 ;  /* 0x00007610ff767816 */ /* 0x000fe40000000076 */
[----:B------:R-:W-:Y:S02]  /*2d50*/  LEA.HI R3, R38, 0x3e, RZ, 0x1a ;  /* 0x0000003e26037811 */ /* 0x000fe400078fd0ff */
[----:B------:R-:W-:Y:S01]  /*2d60*/  ISETP.LT.AND P2, PT, R95, R104, P0 ;  /* 0x000000685f00720c */ /* 0x000fe20000741270 */
[----:B------:R-:W4:Y:S01]  /*2d70*/  @P4 LDG.E.U16 R150, desc[UR18][R86.64] ;  /* 0x0000001256964981 */ /* 0x000f22000c1e1500 */
[----:B------:R-:W-:Y:S01]  /*2d80*/  LEA.HI.X.SX32 R57, R16, R45, 0x1, P5 ;  /* 0x0000002d10397211 */ /* 0x000fe200028f0eff */
[----:B------:R-:W-:Y:S01]  /*2d90*/  IMAD R97, R3, R106, RZ ;  /* 0x0000006a03617224 */ /* 0x000fe200078e02ff */
[----:B------:R-:W-:Y:S01]  /*2da0*/  LEA R52, P5, R47, R48, 0x1 ;  /* 0x000000302f347211 */ /* 0x000fe200078a08ff */
[----:B------:R-:W4:Y:S01]  /*2db0*/  @P3 LDG.E.U16 R118, desc[UR18][R84.64] ;  /* 0x0000001254763981 */ /* 0x000f22000c1e1500 */
[----:B------:R-:W-:-:S02]  /*2dc0*/  PRMT R120, RZ, 0x7610, R120 ;  /* 0x00007610ff787816 */ /* 0x000fc40000000078 */
[-C--:B------:R-:W-:Y:S02]  /*2dd0*/  ISETP.LT.AND P4, PT, R37, R104.reuse, P0 ;  /* 0x000000682500720c */ /* 0x080fe40000781270 */
[-C--:B------:R-:W-:Y:S01]  /*2de0*/  ISETP.LT.AND P3, PT, R3, R104.reuse, P0 ;  /* 0x000000680300720c */ /* 0x080fe20000761270 */
[----:B------:R-:W-:Y:S01]  /*2df0*/  IMAD R8, R8, UR4, RZ ;  /* 0x0000000408087c24 */ /* 0x000fe2000f8e02ff */
[----:B------:R-:W-:Y:S01]  /*2e00*/  PRMT R122, RZ, 0x7610, R122 ;  /* 0x00007610ff7a7816 */ /* 0x000fe2000000007a */
[----:B------:R-:W-:Y:S01]  /*2e10*/  IMAD R10, R10, UR4, RZ ;  /* 0x000000040a0a7c24 */ /* 0x000fe2000f8e02ff */
[----:B------:R-:W-:Y:S01]  /*2e20*/  ISETP.LT.AND P0, PT, R36, R104, P0 ;  /* 0x000000682400720c */ /* 0x000fe20000701270 */
[----:B------:R-:W4:Y:S01]  /*2e30*/  @P1 LDG.E.U16 R120, desc[UR18][R82.64] ;  /* 0x0000001252781981 */ /* 0x000f22000c1e1500 */
[----:B------:R-:W-:Y:S02]  /*2e40*/  LEA.HI.X.SX32 R53, R47, R12, 0x1, P5 ;  /* 0x0000000c2f357211 */ /* 0x000fe400028f0eff */
[----:B------:R-:W-:-:S02]  /*2e50*/  LEA R48, P5, R97, R48, 0x1 ;  /* 0x0000003061307211 */ /* 0x000fc400078a08ff */
[----:B------:R-:W-:Y:S01]  /*2e60*/  PRMT R124, RZ, 0x7610, R124 ;  /* 0x00007610ff7c7816 */ /* 0x000fe2000000007c */
[----:B------:R-:W4:Y:S01]  /*2e70*/  @P2 LDG.E.U16 R122, desc[UR18][R52.64] ;  /* 0x00000012347a2981 */ /* 0x000f22000c1e1500 */
[----:B------:R-:W-:Y:S02]  /*2e80*/  PRMT R126, RZ, 0x7610, R126 ;  /* 0x00007610ff7e7816 */ /* 0x000fe4000000007e */
[----:B------:R-:W-:Y:S02]  /*2e90*/  LEA R46, P1, R8, R92, 0x1 ;  /* 0x0000005c082e7211 */ /* 0x000fe400078208ff */
[----:B------:R-:W-:Y:S01]  /*2ea0*/  LEA.HI.X.SX32 R49, R97, R12, 0x1, P5 ;  /* 0x0000000c61317211 */ /* 0x000fe200028f0eff */
[----:B------:R-:W4:Y:S01]  /*2eb0*/  @P4 LDG.E.U16 R124, desc[UR18][R50.64] ;  /* 0x00000012327c4981 */ /* 0x000f22000c1e1500 */
[----:B------:R-:W-:Y:S02]  /*2ec0*/  PRMT R141, RZ, 0x7610, R141 ;  /* 0x00007610ff8d7816 */ /* 0x000fe4000000008d */
[----:B------:R-:W-:Y:S01]  /*2ed0*/  PRMT R143, RZ, 0x7610, R143 ;  /* 0x00007610ff8f7816 */ /* 0x000fe2000000008f */
[----:B------:R-:W4:Y:S01]  /*2ee0*/  @P3 LDG.E.U16 R126, desc[UR18][R48.64] ;  /* 0x00000012307e3981 */ /* 0x000f22000c1e1500 */
[----:B------:R-:W-:-:S02]  /*2ef0*/  PRMT R145, RZ, 0x7610, R145 ;  /* 0x00007610ff917816 */ /* 0x000fc40000000091 */
[----:B------:R-:W-:Y:S01]  /*2f00*/  PRMT R147, RZ, 0x7610, R147 ;  /* 0x00007610ff937816 */ /* 0x000fe20000000093 */
[----:B------:R-:W4:Y:S01]  /*2f10*/  @P0 LDG.E.U16 R141, desc[UR18][R80.64] ;  /* 0x00000012508d0981 */ /* 0x000f22000c1e1500 */
[----:B------:R-:W-:Y:S02]  /*2f20*/  LEA R44, P2, R10, R92, 0x1 ;  /* 0x0000005c0a2c7211 */ /* 0x000fe400078408ff */
[----:B------:R-:W-:Y:S01]  /*2f30*/  PRMT R149, RZ, 0x7610, R149 ;  /* 0x00007610ff957816 */ /* 0x000fe20000000095 */
[----:B------:R-:W4:Y:S01]  /*2f40*/  @P0 LDG.E.U16 R143, desc[UR18][R72.64] ;  /* 0x00000012488f0981 */ /* 0x000f22000c1e1500 */
[----:B------:R-:W-:Y:S02]  /*2f50*/  PRMT R151, RZ, 0x7610, R151 ;  /* 0x00007610ff977816 */ /* 0x000fe40000000097 */
[----:B------:R-:W-:Y:S01]  /*2f60*/  PRMT R153, RZ, 0x7610, R153 ;  /* 0x00007610ff997816 */ /* 0x000fe20000000099 */
[----:B------:R-:W4:Y:S01]  /*2f70*/  @P0 LDG.E.U16 R145, desc[UR18][R64.64] ;  /* 0x0000001240910981 */ /* 0x000f22000c1e1500 */
[----:B------:R-:W-:-:S02]  /*2f80*/  PRMT R155, RZ, 0x7610, R155 ;  /* 0x00007610ff9b7816 */ /* 0x000fc4000000009b */
[----:B------:R-:W-:Y:S01]  /*2f90*/  PRMT R128, RZ, 0x7610, R128 ;  /* 0x00007610ff807816 */ /* 0x000fe20000000080 */
[----:B------:R-:W4:Y:S01]  /*2fa0*/  @P0 LDG.E.U16 R147, desc[UR18][R58.64] ;  /* 0x000000123a930981 */ /* 0x000f22000c1e1500 */
[----:B------:R-:W-:Y:S02]  /*2fb0*/  PRMT R130, RZ, 0x7610, R130 ;  /* 0x00007610ff827816 */ /* 0x000fe40000000082 */
        /* <DEDUP_REMOVED lines=8> */
[-C--:B------:R-:W-:Y:S02]  /*3040*/  LEA.HI.X.SX32 R47, R8, R45.reuse, 0x1, P1 ;  /* 0x0000002d082f7211 */ /* 0x080fe400008f0eff */
[----:B------:R-:W-:Y:S01]  /*3050*/  PRMT R142, RZ, 0x7610, R142 ;  /* 0x00007610ff8e7816 */ /* 0x000fe2000000008e */
[----:B------:R-:W4:Y:S01]  /*3060*/  @P0 LDG.E.U16 R155, desc[UR18][R56.64] ;  /* 0x00000012389b0981 */ /* 0x000f22000c1e1500 */
[----:B------:R-:W-:-:S03]  /*3070*/  LEA.HI.X.SX32 R45, R10, R45, 0x1, P2 ;  /* 0x0000002d0a2d7211 */ /* 0x000fc600010f0eff */
[----:B------:R-:W4:Y:S04]  /*3080*/  @P0 LDG.E.U16 R128, desc[UR18][R76.64] ;  /* 0x000000124c800981 */ /* 0x000f28000c1e1500 */
[----:B------:R-:W4:Y:S04]  /*3090*/  @P0 LDG.E.U16 R130, desc[UR18][R68.64] ;  /* 0x0000001244820981 */ /* 0x000f28000c1e1500 */
[----:B------:R-:W4:Y:S04]  /*30a0*/  @P0 LDG.E.U16 R132, desc[UR18][R60.64] ;  /* 0x000000123c840981 */ /* 0x000f28000c1e1500 */
[----:B------:R-:W4:Y:S04]  /*30b0*/  @P0 LDG.E.U16 R134, desc[UR18][R54.64] ;  /* 0x0000001236860981 */ /* 0x000f28000c1e1500 */
[----:B------:R-:W4:Y:S04]  /*30c0*/  @P0 LDG.E.U16 R136, desc[UR18][R74.64] ;  /* 0x000000124a880981 */ /* 0x000f28000c1e1500 */
[----:B------:R-:W4:Y:S04]  /*30d0*/  @P0 LDG.E.U16 R138, desc[UR18][R66.64] ;  /* 0x00000012428a0981 */ /* 0x000f28000c1e1500 */
[----:B------:R-:W4:Y:S04]  /*30e0*/  @P0 LDG.E.U16 R140, desc[UR18][R46.64] ;  /* 0x000000122e8c0981 */ /* 0x000f28000c1e1500 */
[----:B------:R-:W4:Y:S01]  /*30f0*/  @P0 LDG.E.U16 R142, desc[UR18][R44.64] ;  /* 0x000000122c8e0981 */ /* 0x000f22000c1e1500 */
[----:B------:R-:W-:-:S04]  /*3100*/  IMAD R93, R39, R106, RZ ;  /* 0x0000006a275d7224 */ /* 0x000fc800078e02ff */
[----:B------:R-:W-:-:S04]  /*3110*/  IMAD R93, R106, 0x2, R93 ;  /* 0x000000026a5d7824 */ /* 0x000fc800078e025d */
[----:B------:R-:W-:Y:S01]  /*3120*/  IMAD R93, R106, 0x2, R93 ;  /* 0x000000026a5d7824 */ /* 0x000fe200078e025d */
[----:B------:R-:W-:-:S03]  /*3130*/  SHF.R.S32.HI R97, RZ, 0x1f, R6 ;  /* 0x0000001fff617819 */ /* 0x000fc60000011406 */
[----:B------:R-:W-:Y:S01]  /*3140*/  IMAD R93, R106, 0x2, R93 ;  /* 0x000000026a5d7824 */ /* 0x000fe200078e025d */
[----:B------:R-:W-:-:S03]  /*3150*/  LOP3.LUT P0, RZ, R5, UR9, RZ, 0xfc, !PT ;  /* 0x0000000905ff7c12 */ /* 0x000fc6000f80fcff */
[----:B------:R-:W-:Y:S01]  /*3160*/  IMAD R95, R106, 0x2, R93 ;  /* 0x000000026a5f7824 */ /* 0x000fe200078e025d */
[----:B------:R-:W-:-:S03]  /*3170*/  SHF.L.U64.HI R5, R6, 0x1, R97 ;  /* 0x0000000106057819 */ /* 0x000fc60000010261 */
[----:B------:R-:W-:Y:S01]  /*3180*/  IMAD R97, R106, 0x2, R95 ;  /* 0x000000026a617824 */ /* 0x000fe200078e025f */
[----:B------:R-:W-:Y:S01]  /*3190*/  SHF.R.S32.HI R93, RZ, 0x6, R38 ;  /* 0x00000006ff5d7819 */ /* 0x000fe20000011426 */
[----:B------:R-:W-:-:S04]  /*31a0*/  @!UP1 UIADD3 UR4, UPT, UPT, -UR5, 0x100000, URZ ;  /* 0x0010000005049890 */ /* 0x000fc8000fffe1ff */
[----:B------:R-:W-:Y:S02]  /*31b0*/  @!UP1 USHF.L.U32 UR5, UR4, 0xb, URZ ;  /* 0x0000000b04059899 */ /* 0x000fe400080006ff */
[----:B------:R-:W-:Y:S01]  /*31c0*/  @!UP1 USHF.L.U32 UR4, UR4, 0x1, URZ ;  /* 0x0000000104049899 */ /* 0x000fe200080006ff */
[--C-:B------:R-:W-:Y:S01]  /*31d0*/  IMAD R157, R106, 0x2, R97.reuse ;  /* 0x000000026a9d7824 */ /* 0x100fe200078e0261 */
[----:B------:R-:W-:Y:S01]  /*31e0*/  SHF.R.S32.HI R92, RZ, 0x1f, R97 ;  /* 0x0000001fff5c7819 */ /* 0x000fe20000011461 */
[----:B------:R-:W-:Y:S01]  /*31f0*/  IMAD.SHL.U32 R112, R36, 0x2, RZ ;  /* 0x0000000224707824 */ /* 0x000fe200078e00ff */
[----:B------:R-:W-:Y:S01]  /*3200*/  LEA R100, P2, R97, R4, 0x1 ;  /* 0x0000000461647211 */ /* 0x000fe200078408ff */
[C---:B------:R-:W-:Y:S01]  /*3210*/  IMAD R159, R106.reuse, 0x4, R157 ;  /* 0x000000046a9f7824 */ /* 0x040fe200078e029d */
[----:B------:R-:W-:Y:S01]  /*3220*/  SGXT R93, R93, 0x1 ;  /* 0x000000015d5d781a */ /* 0x000fe20000000200 */
[----:B------:R-:W-:Y:S01]  /*3230*/  VOTEU.ALL UP2, P6 ;  /* 0x0000000000ff7886 */ /* 0x000fe20003040000 */
[----:B------:R-:W-:Y:S01]  /*3240*/  LEA.HI.X R92, R97, R5, R92, 0x1, P2 ;  /* 0x00000005615c7211 */ /* 0x000fe200010f0c5c */
[----:B------:R-:W-:Y:S01]  /*3250*/  IMAD R144, R106, 0x2, R159 ;  /* 0x000000026a907824 */ /* 0x000fe200078e029f */
[----:B------:R-:W-:Y:S01]  /*3260*/  SHF.R.S32.HI R94, RZ, 0x1f, R95 ;  /* 0x0000001fff5e7819 */ /* 0x000fe2000001145f */
[----:B------:R-:W-:Y:S01]  /*3270*/  IMAD R105, R105, R106, RZ ;  /* 0x0000006a69697224 */ /* 0x000fe200078e02ff */
[----:B------:R-:W-:-:S02]  /*3280*/  LEA R102, P1, R95, R4, 0x1 ;  /* 0x000000045f667211 */ /* 0x000fc400078208ff */
[----:B------:R-:W-:Y:S01]  /*3290*/  SHF.R.S32.HI R146, RZ, 0x1f, R43 ;  /* 0x0000001fff927819 */ /* 0x000fe2000001142b */
[----:B------:R-:W-:Y:S01]  /*32a0*/  IMAD R9, R9, R106, RZ ;  /* 0x0000006a09097224 */ /* 0x000fe200078e02ff */
[----:B------:R-:W-:Y:S01]  /*32b0*/  LOP3.LUT R112, R112, 0x90, R93, 0x78, !PT ;  /* 0x0000009070707812 */ /* 0x000fe200078e785d */
[----:B------:R0:W1:Y:S01]  /*32c0*/  @!UP2 SYNCS.EXCH.64 URZ, [UR6+0x6008], UR4 ;  /* 0x0060080406ffa5b2 */ /* 0x0000620008000100 */
[----:B------:R-:W-:Y:S02]  /*32d0*/  LEA R97, P4, R43, R4, 0x1 ;  /* 0x000000042b617211 */ /* 0x000fe400078808ff */
[-C--:B------:R-:W-:Y:S01]  /*32e0*/  LEA.HI.X R94, R95, R5.reuse, R94, 0x1, P1 ;  /* 0x000000055f5e7211 */ /* 0x080fe200008f0c5e */
[----:B--2---:R2:W-:Y:S01]  /*32f0*/  STS.U16 [R112+UR6+0x1400], R41 ;  /* 0x0014002970007988 */ /* 0x0045e20008000406 */
[----:B------:R-:W-:Y:S01]  /*3300*/  LEA.HI.X R146, R43, R5, R146, 0x1, P4 ;  /* 0x000000052b927211 */ /* 0x000fe200020f0c92 */
[----:B------:R-:W-:Y:S01]  /*3310*/  IMAD.SHL.U32 R43, R105, 0x2, RZ ;  /* 0x00000002692b7824 */ /* 0x000fe200078e00ff */
[----:B------:R-:W-:Y:S01]  /*3320*/  SHF.R.S32.HI R6, RZ, 0x1f, R157 ;  /* 0x0000001fff067819 */ /* 0x000fe2000001149d */
[----:B------:R-:W-:Y:S01]  /*3330*/  IMAD R17, R17, R106, RZ ;  /* 0x0000006a11117224 */ /* 0x000fe200078e02ff */
[----:B------:R-:W-:-:S02]  /*3340*/  SHF.R.S32.HI R8, RZ, 0x1f, R159 ;  /* 0x0000001fff087819 */ /* 0x000fc4000001149f */
[-C--:B------:R-:W-:Y:S02]  /*3350*/  LEA R98, P1, R157, R4.reuse, 0x1 ;  /* 0x000000049d627211 */ /* 0x080fe400078208ff */
[----:B------:R-:W-:Y:S01]  /*3360*/  LEA R96, P2, R159, R4, 0x1 ;  /* 0x000000049f607211 */ /* 0x000fe200078408ff */
[----:B--2---:R-:W-:Y:S01]  /*3370*/  IMAD.SHL.U32 R41, R9, 0x2, RZ ;  /* 0x0000000209297824 */ /* 0x004fe200078e00ff */
[----:B------:R-:W-:Y:S01]  /*3380*/  SHF.R.S32.HI R10, RZ, 0x1f, R144 ;  /* 0x0000001fff0a7819 */ /* 0x000fe20000011490 */
[----:B------:R-:W-:Y:S01]  /*3390*/  IMAD R24, R29, R106, RZ ;  /* 0x0000006a1d187224 */ /* 0x000fe200078e02ff */
[C---:B------:R-:W-:Y:S01]  /*33a0*/  LEA R99, P3, R144.reuse, R4, 0x1 ;  /* 0x0000000490637211 */ /* 0x040fe200078608ff */
[----:B------:R2:W-:Y:S01]  /*33b0*/  STS.U16 [R112+UR6+0xc00], R35 ;  /* 0x000c002370007988 */ /* 0x0005e20008000406 */
[-C--:B------:R-:W-:Y:S01]  /*33c0*/  LEA.HI.X R93, R157, R5.reuse, R6, 0x1, P1 ;  /* 0x000000059d5d7211 */ /* 0x080fe200008f0c06 */
[----:B------:R-:W-:Y:S01]  /*33d0*/  IMAD.HI R28, R105, 0x2, RZ ;  /* 0x00000002691c7827 */ /* 0x000fe200078e02ff */
[-C--:B------:R-:W-:Y:S01]  /*33e0*/  LEA.HI.X R95, R159, R5.reuse, R8, 0x1, P2 ;  /* 0x000000059f5f7211 */ /* 0x080fe200010f0c08 */
[----:B------:R0:W-:Y:S01]  /*33f0*/  STS.U16 [R112+UR6+0x800], R33 ;  /* 0x0008002170007988 */ /* 0x0001e20008000406 */
[----:B------:R-:W-:Y:S01]  /*3400*/  LEA.HI.X R144, R144, R5, R10, 0x1, P3 ;  /* 0x0000000590907211 */ /* 0x000fe200018f0c0a */
[----:B------:R-:W-:Y:S01]  /*3410*/  IMAD.HI R30, R9, 0x2, RZ ;  /* 0x00000002091e7827 */ /* 0x000fe200078e02ff */
[----:B------:R-:W-:-:S02]  /*3420*/  IADD3 R42, P1, P2, R43, UR12, R4 ;  /* 0x0000000c2b2a7c10 */ /* 0x000fc4000fa3e004 */
[----:B------:R-:W-:Y:S01]  /*3430*/  IADD3 R40, P3, P4, R41, UR12, R4 ;  /* 0x0000000c29287c10 */ /* 0x000fe2000fc7e004 */
[----:B--2---:R-:W-:Y:S02]  /*3440*/  IMAD.SHL.U32 R35, R17, 0x2, RZ ;  /* 0x0000000211237824 */ /* 0x004fe400078e00ff */
[-C--:B------:R-:W-:Y:S02]  /*3450*/  IMAD R22, R117, R106.reuse, RZ ;  /* 0x0000006a75167224 */ /* 0x080fe400078e02ff */
[----:B0-----:R-:W-:Y:S02]  /*3460*/  IMAD.SHL.U32 R33, R24, 0x2, RZ ;  /* 0x0000000218217824 */ /* 0x001fe400078e00ff */
[----:B------:R-:W-:Y:S01]  /*3470*/  IMAD R6, R121, R106, RZ ;  /* 0x0000006a79067224 */ /* 0x000fe200078e02ff */
[----:B---3--:R0:W-:Y:S01]  /*3480*/  STS.U16 [R112+UR6+0x400], R31 ;  /* 0x0004001f70007988 */ /* 0x0081e20008000406 */
[----:B------:R-:W-:Y:S01]  /*3490*/  LOP3.LUT R110, R112, 0x20, RZ, 0x3c, !PT ;  /* 0x00000020706e7812 */ /* 0x000fe200078e3cff */
[----:B------:R-:W-:Y:S01]  /*34a0*/  IMAD.HI R26, R17, 0x2, RZ ;  /* 0x00000002111a7827 */ /* 0x000fe200078e02ff */
[----:B------:R-:W-:-:S02]  /*34b0*/  IADD3.X R43, PT, PT, R28, UR13, R5, P1, P2 ;  /* 0x0000000d1c2b7c10 */ /* 0x000fc40008fe4405 */
[--C-:B------:R-:W-:Y:S01]  /*34c0*/  IADD3 R34, P1, P2, R35, UR12, R4.reuse ;  /* 0x0000000c23227c10 */ /* 0x100fe2000fa3e004 */
[----:B------:R-:W-:Y:S01]  /*34d0*/  IMAD.HI R24, R24, 0x2, RZ ;  /* 0x0000000218187827 */ /* 0x000fe200078e02ff */
[--C-:B------:R-:W-:Y:S02]  /*34e0*/  IADD3.X R41, PT, PT, R30, UR13, R5.reuse, P3, P4 ;  /* 0x0000000d1e297c10 */ /* 0x100fe40009fe8405 */
[--C-:B------:R-:W-:Y:S01]  /*34f0*/  IADD3 R32, P3, P4, R33, UR12, R4.reuse ;  /* 0x0000000c21207c10 */ /* 0x100fe2000fc7e004 */
[----:B0-----:R-:W-:Y:S02]  /*3500*/  IMAD.SHL.U32 R31, R22, 0x2, RZ ;  /* 0x00000002161f7824 */ /* 0x001fe400078e00ff */
[-C--:B------:R-:W-:Y:S02]  /*3510*/  IMAD R20, R111, R106.reuse, RZ ;  /* 0x0000006a6f147224 */ /* 0x080fe400078e02ff */
[----:B------:R-:W-:Y:S01]  /*3520*/  IMAD.SHL.U32 R29, R6, 0x2, RZ ;  /* 0x00000002061d7824 */ /* 0x000fe200078e00ff */
[----:B------:R-:W-:Y:S01]  /*3530*/  STS.U16 [R112+UR6+0x1800], R11 ;  /* 0x0018000b70007988 */ /* 0x000fe20008000406 */
[----:B------:R-:W-:Y:S01]  /*3540*/  IMAD R18, R137, R106, RZ ;  /* 0x0000006a89127224 */ /* 0x000fe200078e02ff */
[----:B------:R-:W-:Y:S01]  /*3550*/  IADD3.X R35, PT, PT, R26, UR13, R5, P1, P2 ;  /* 0x0000000d1a237c10 */ /* 0x000fe20008fe4405 */
[----:B------:R-:W-:Y:S01]  /*3560*/  IMAD.HI R22, R22, 0x2, RZ ;  /* 0x0000000216167827 */ /* 0x000fe200078e02ff */
[----:B-----5:R-:W-:Y:S01]  /*3570*/  STS.U16 [R112+UR6+0x1000], R13 ;  /* 0x0010000d70007988 */ /* 0x020fe20008000406 */
[----:B------:R-:W-:-:S03]  /*3580*/  IADD3 R30, P1, P2, R31, UR12, R4 ;  /* 0x0000000c1f1e7c10 */ /* 0x000fc6000fa3e004 */
[----:B------:R0:W-:Y:S01]  /*3590*/  STS.U16 [R112+UR6+0x1c00], R19 ;  /* 0x001c001370007988 */ /* 0x0001e20008000406 */
[----:B------:R-:W-:Y:S01]  /*35a0*/  IMAD.HI R6, R6, 0x2, RZ ;  /* 0x0000000206067827 */ /* 0x000fe200078e02ff */
[--C-:B------:R-:W-:Y:S02]  /*35b0*/  IADD3.X R33, PT, PT, R24, UR13, R5.reuse, P3, P4 ;  /* 0x0000000d18217c10 */ /* 0x100fe40009fe8405 */
[----:B------:R-:W-:Y:S01]  /*35c0*/  IADD3 R28, P3, P4, R29, UR12, R4 ;  /* 0x0000000c1d1c7c10 */ /* 0x000fe2000fc7e004 */
[-C--:B------:R-:W-:Y:S02]  /*35d0*/  IMAD R16, R113, R106.reuse, RZ ;  /* 0x0000006a71107224 */ /* 0x080fe400078e02ff */
[-C--:B------:R-:W-:Y:S01]  /*35e0*/  IMAD R14, R123, R106.reuse, RZ ;  /* 0x0000006a7b0e7224 */ /* 0x080fe200078e02ff */
[--C-:B------:R-:W-:Y:S01]  /*35f0*/  IADD3.X R31, PT, PT, R22, UR13, R5.reuse, P1, P2 ;  /* 0x0000000d161f7c10 */ /* 0x100fe20008fe4405 */
[-C--:B------:R-:W-:Y:S01]  /*3600*/  IMAD R12, R131, R106.reuse, RZ ;  /* 0x0000006a830c7224 */ /* 0x080fe200078e02ff */
[----:B------:R-:W-:Y:S01]  /*3610*/  IADD3.X R29, PT, PT, R6, UR13, R5, P3, P4 ;  /* 0x0000000d061d7c10 */ /* 0x000fe20009fe8405 */
[----:B------:R-:W-:-:S02]  /*3620*/  IMAD R10, R115, R106, RZ ;  /* 0x0000006a730a7224 */ /* 0x000fc400078e02ff */
[----:B0-----:R-:W-:Y:S01]  /*3630*/  IMAD.SHL.U32 R19, R12, 0x2, RZ ;  /* 0x000000020c137824 */ /* 0x001fe200078e00ff */
[----:B----4-:R-:W-:Y:S04]  /*3640*/  STS.U16 [R112+UR6], R109 ;  /* 0x0000006d70007988 */ /* 0x010fe80008000406 */
[----:B------:R0:W-:Y:S04]  /*3650*/  STS.U16 [R110+UR6+0x1900], R27 ;  /* 0x0019001b6e007988 */ /* 0x0001e80008000406 */
[----:B------:R2:W-:Y:S01]  /*3660*/  STS.U16 [R110+UR6+0x1500], R25 ;  /* 0x001500196e007988 */ /* 0x0005e20008000406 */
[----:B0-----:R-:W-:-:S03]  /*3670*/  IMAD.SHL.U32 R27, R20, 0x2, RZ ;  /* 0x00000002141b7824 */ /* 0x001fc600078e00ff */
[----:B------:R0:W-:Y:S01]  /*3680*/  STS.U16 [R110+UR6+0x1100], R23 ;  /* 0x001100176e007988 */ /* 0x0001e20008000406 */
[----:B--2---:R-:W-:-:S03]  /*3690*/  IMAD.SHL.U32 R25, R18, 0x2, RZ ;  /* 0x0000000212197824 */ /* 0x004fc600078e00ff */
[----:B------:R2:W-:Y:S01]  /*36a0*/  STS.U16 [R110+UR6+0xd00], R21 ;  /* 0x000d00156e007988 */ /* 0x0005e20008000406 */
[----:B------:R-:W-:Y:S01]  /*36b0*/  IMAD.HI R20, R20, 0x2, RZ ;  /* 0x0000000214147827 */ /* 0x000fe200078e02ff */
[--C-:B------:R-:W-:Y:S02]  /*36c0*/  IADD3 R26, P1, P2, R27, UR12, R4.reuse ;  /* 0x0000000c1b1a7c10 */ /* 0x100fe4000fa3e004 */
[----:B------:R-:W-:Y:S01]  /*36d0*/  IADD3 R24, P3, P4, R25, UR12, R4 ;  /* 0x0000000c19187c10 */ /* 0x000fe2000fc7e004 */
[----:B------:R-:W-:-:S04]  /*36e0*/  IMAD.HI R18, R18, 0x2, RZ ;  /* 0x0000000212127827 */ /* 0x000fc800078e02ff */
[----:B0-----:R-:W-:Y:S02]  /*36f0*/  IMAD.SHL.U32 R23, R16, 0x2, RZ ;  /* 0x0000000210177824 */ /* 0x001fe400078e00ff */
[----:B--2---:R-:W-:Y:S01]  /*3700*/  IMAD.SHL.U32 R21, R14, 0x2, RZ ;  /* 0x000000020e157824 */ /* 0x004fe200078e00ff */
[--C-:B------:R-:W-:Y:S01]  /*3710*/  IADD3.X R27, PT, PT, R20, UR13, R5.reuse, P1, P2 ;  /* 0x0000000d141b7c10 */ /* 0x100fe20008fe4405 */
[----:B------:R-:W-:Y:S01]  /*3720*/  IMAD.HI R16, R16, 0x2, RZ ;  /* 0x0000000210107827 */ /* 0x000fe200078e02ff */
[----:B------:R0:W-:Y:S01]  /*3730*/  STS.U16 [R110+UR6+0x500], R7 ;  /* 0x000500076e007988 */ /* 0x0001e20008000406 */
[--C-:B------:R-:W-:Y:S02]  /*3740*/  IADD3 R22, P1, P2, R23, UR12, R4.reuse ;  /* 0x0000000c17167c10 */ /* 0x100fe4000fa3e004 */
[----:B------:R-:W-:Y:S01]  /*3750*/  IMAD.HI R14, R14, 0x2, RZ ;  /* 0x000000020e0e7827 */ /* 0x000fe200078e02ff */
[----:B------:R-:W-:Y:S02]  /*3760*/  IADD3.X R25, PT, PT, R18, UR13, R5, P3, P4 ;  /* 0x0000000d12197c10 */ /* 0x000fe40009fe8405 */
[----:B------:R-:W-:Y:S01]  /*3770*/  IADD3 R20, P3, P4, R21, UR12, R4 ;  /* 0x0000000c15147c10 */ /* 0x000fe2000fc7e004 */
[----:B------:R-:W-:-:S02]  /*3780*/  IMAD R8, R125, R106, RZ ;  /* 0x0000006a7d087224 */ /* 0x000fc400078e02ff */
[----:B------:R-:W-:Y:S02]  /*3790*/  IMAD.SHL.U32 R17, R10, 0x2, RZ ;  /* 0x000000020a117824 */ /* 0x000fe400078e00ff */
[----:B0-----:R-:W-:Y:S01]  /*37a0*/  IMAD R7, R133, R106, RZ ;  /* 0x0000006a85077224 */ /* 0x001fe200078e02ff */
[----:B------:R0:W-:Y:S01]  /*37b0*/  STS.U16 [R110+UR6+0x900], R15 ;  /* 0x0009000f6e007988 */ /* 0x0001e20008000406 */
[----:B------:R-:W-:Y:S01]  /*37c0*/  IMAD.HI R12, R12, 0x2, RZ ;  /* 0x000000020c0c7827 */ /* 0x000fe200078e02ff */
[--C-:B------:R-:W-:Y:S02]  /*37d0*/  IADD3.X R23, PT, PT, R16, UR13, R5.reuse, P1, P2 ;  /* 0x0000000d10177c10 */ /* 0x100fe40008fe4405 */
[--C-:B------:R-:W-:Y:S01]  /*37e0*/  IADD3 R18, P2, P1, R19, UR12, R4.reuse ;  /* 0x0000000c13127c10 */ /* 0x100fe2000f95e004 */
[----:B------:R-:W-:Y:S01]  /*37f0*/  IMAD.HI R10, R10, 0x2, RZ ;  /* 0x000000020a0a7827 */ /* 0x000fe200078e02ff */
[----:B------:R-:W-:Y:S02]  /*3800*/  IADD3.X R21, PT, PT, R14, UR13, R5, P3, P4 ;  /* 0x0000000d0e157c10 */ /* 0x000fe40009fe8405 */
[----:B------:R-:W-:Y:S01]  /*3810*/  IADD3 R16, P3, P4, R17, UR12, R4 ;  /* 0x0000000c11107c10 */ /* 0x000fe2000fc7e004 */
[----:B------:R-:W-:-:S02]  /*3820*/  IMAD.SHL.U32 R13, R7, 0x2, RZ ;  /* 0x00000002070d7824 */ /* 0x000fc400078e00ff */
[----:B0-----:R-:W-:Y:S02]  /*3830*/  IMAD.SHL.U32 R15, R8, 0x2, RZ ;  /* 0x00000002080f7824 */ /* 0x001fe400078e00ff */
[----:B------:R-:W-:Y:S01]  /*3840*/  IMAD.HI R6, R7, 0x2, RZ ;  /* 0x0000000207067827 */ /* 0x000fe200078e02ff */
[----:B------:R-:W-:-:S03]  /*3850*/  IADD3.X R19, PT, PT, R12, UR13, R5, P2, P1 ;  /* 0x0000000d0c137c10 */ /* 0x000fc600097e2405 */
[-C--:B------:R-:W-:Y:S02]  /*3860*/  IMAD R7, R139, R106.reuse, RZ ;  /* 0x0000006a8b077224 */ /* 0x080fe400078e02ff */
[----:B------:R-:W-:Y:S01]  /*3870*/  IMAD R9, R119, R106, RZ ;  /* 0x0000006a77097224 */ /* 0x000fe200078e02ff */
[--C-:B------:R-:W-:Y:S01]  /*3880*/  IADD3 R14, P2, P1, R15, UR12, R4.reuse ;  /* 0x0000000c0f0e7c10 */ /* 0x100fe2000f95e004 */
[----:B------:R-:W-:Y:S01]  /*3890*/  IMAD.HI R8, R8, 0x2, RZ ;  /* 0x0000000208087827 */ /* 0x000fe200078e02ff */
[--C-:B------:R-:W-:Y:S02]  /*38a0*/  IADD3.X R17, PT, PT, R10, UR13, R5.reuse, P3, P4 ;  /* 0x0000000d0a117c10 */ /* 0x100fe40009fe8405 */
[--C-:B------:R-:W-:Y:S01]  /*38b0*/  IADD3 R12, P3, P4, R13, UR12, R4.reuse ;  /* 0x0000000c0d0c7c10 */ /* 0x100fe2000fc7e004 */
[----:B------:R-:W-:Y:S02]  /*38c0*/  IMAD.SHL.U32 R11, R7, 0x2, RZ ;  /* 0x00000002070b7824 */ /* 0x000fe400078e00ff */
[----:B------:R-:W-:Y:S01]  /*38d0*/  IMAD.SHL.U32 R105, R9, 0x2, RZ ;  /* 0x0000000209697824 */ /* 0x000fe200078e00ff */
[----:B------:R-:W-:Y:S01]  /*38e0*/  IADD3.X R15, PT, PT, R8, UR13, R5, P2, P1 ;  /* 0x0000000d080f7c10 */ /* 0x000fe200097e2405 */
[----:B------:R-:W-:Y:S01]  /*38f0*/  IMAD.HI R7, R7, 0x2, RZ ;  /* 0x0000000207077827 */ /* 0x000fe200078e02ff */
[----:B------:R-:W-:-:S02]  /*3900*/  IADD3 R10, P2, P1, R11, UR12, R4 ;  /* 0x0000000c0b0a7c10 */ /* 0x000fc4000f95e004 */
[--C-:B------:R-:W-:Y:S01]  /*3910*/  IADD3.X R13, PT, PT, R6, UR13, R5.reuse, P3, P4 ;  /* 0x0000000d060d7c10 */ /* 0x100fe20009fe8405 */
[-C--:B------:R-:W-:Y:S01]  /*3920*/  IMAD R109, R127, R106.reuse, RZ ;  /* 0x0000006a7f6d7224 */ /* 0x080fe200078e02ff */
[----:B------:R-:W-:Y:S01]  /*3930*/  IADD3 R8, P3, P4, R105, UR12, R4 ;  /* 0x0000000c69087c10 */ /* 0x000fe2000fc7e004 */
[----:B------:R-:W-:Y:S01]  /*3940*/  IMAD R105, R135, R106, RZ ;  /* 0x0000006a87697224 */ /* 0x000fe200078e02ff */
[----:B------:R-:W-:Y:S01]  /*3950*/  IADD3.X R11, PT, PT, R7, UR13, R5, P2, P1 ;  /* 0x0000000d070b7c10 */ /* 0x000fe200097e2405 */
[----:B------:R-:W-:-:S04]  /*3960*/  IMAD.HI R9, R9, 0x2, RZ ;  /* 0x0000000209097827 */ /* 0x000fc800078e02ff */
[----:B------:R-:W-:Y:S02]  /*3970*/  IMAD.SHL.U32 R7, R109, 0x2, RZ ;  /* 0x000000026d077824 */ /* 0x000fe400078e00ff */
[----:B------:R-:W-:Y:S01]  /*3980*/  IMAD.SHL.U32 R157, R105, 0x2, RZ ;  /* 0x00000002699d7824 */ /* 0x000fe200078e00ff */
[--C-:B------:R-:W-:Y:S01]  /*3990*/  IADD3.X R9, PT, PT, R9, UR13, R5.reuse, P3, P4 ;  /* 0x0000000d09097c10 */ /* 0x100fe20009fe8405 */
[----:B------:R-:W-:Y:S01]  /*39a0*/  IMAD.HI R109, R109, 0x2, RZ ;  /* 0x000000026d6d7827 */ /* 0x000fe200078e02ff */
[--C-:B------:R-:W-:Y:S02]  /*39b0*/  IADD3 R6, P2, P1, R7, UR12, R4.reuse ;  /* 0x0000000c07067c10 */ /* 0x100fe4000f95e004 */
[----:B------:R-:W-:Y:S01]  /*39c0*/  IADD3 R4, P3, P4, R157, UR12, R4 ;  /* 0x0000000c9d047c10 */ /* 0x000fe2000fc7e004 */
[----:B------:R-:W-:Y:S01]  /*39d0*/  IMAD.HI R105, R105, 0x2, RZ ;  /* 0x0000000269697827 */ /* 0x000fe200078e02ff */
[----:B------:R-:W-:Y:S02]  /*39e0*/  IADD3.X R7, PT, PT, R109, UR13, R5, P2, P1 ;  /* 0x0000000d6d077c10 */ /* 0x000fe400097e2405 */
[----:B------:R-:W-:-:S02]  /*39f0*/  LOP3.LUT R109, R112, 0x40, RZ, 0x3c, !PT ;  /* 0x00000040706d7812 */ /* 0x000fc400078e3cff */
[----:B------:R-:W-:Y:S02]  /*3a00*/  IADD3.X R5, PT, PT, R105, UR13, R5, P3, P4 ;  /* 0x0000000d69057c10 */ /* 0x000fe40009fe8405 */
[----:B------:R-:W-:Y:S01]  /*3a10*/  LOP3.LUT R105, R112, 0x60, RZ, 0x3c, !PT ;  /* 0x0000006070697812 */ /* 0x000fe200078e3cff */
[----:B------:R-:W-:Y:S04]  /*3a20*/  STS.U16 [R110+UR6+0x1d00], R101 ;  /* 0x001d00656e007988 */ /* 0x000fe80008000406 */
        /* <DEDUP_REMOVED lines=17> */
[----:B------:R0:W-:Y:S04]  /*3b40*/  STS.U16 [R112+UR6+0x4000], R141 ;  /* 0x0040008d70007988 */ /* 0x0001e80008000406 */
        /* <DEDUP_REMOVED lines=14> */
[----:B------:R2:W-:Y:S01]  /*3c30*/  STS.U16 [R105+UR6+0x4f00], R142 ;  /* 0x004f008e69007988 */ /* 0x0005e20008000406 */
[----:B-1----:R1:W-:Y:S06]  /*3c40*/  MEMBAR.ALL.CTA ;  /* 0x0000000000007992 */ /* 0x0023ec0000008000 */
[----:B-1----:R-:W1:Y:S01]  /*3c50*/  FENCE.VIEW.ASYNC.S ;  /* 0x00000000000073c6 */ /* 0x002e620000000000 */
[----:B------:R-:W-:-:S02]  /*3c60*/  IADD3 R100, P4, PT, R100, UR12, RZ ;  /* 0x0000000c64647c10 */ /* 0x000fc4000ff9e0ff */
[----:B0-----:R-:W-:Y:S02]  /*3c70*/  SHF.R.S32.HI R141, RZ, 0x1f, R108 ;  /* 0x0000001fff8d7819 */ /* 0x001fe4000001146c */
[----:B------:R-:W-:Y:S01]  /*3c80*/  IADD3 R102, P3, PT, R102, UR12, RZ ;  /* 0x0000000c66667c10 */ /* 0x000fe2000ff7e0ff */
[----:B------:R-:W-:Y:S01]  /*3c90*/  UIADD3 UR9, UPT, UPT, UR6, 0x2000, URZ ;  /* 0x0000200006097890 */ /* 0x000fe2000fffe0ff */
[----:B------:R-:W-:Y:S01]  /*3ca0*/  IADD3 R96, P1, PT, R96, UR12, RZ ;  /* 0x0000000c60607c10 */ /* 0x000fe2000ff3e0ff */
[----:B------:R-:W-:Y:S01]  /*3cb0*/  UIADD3 UR10, UPT, UPT, UR6, 0x5000, URZ ;  /* 0x00005000060a7890 */ /* 0x000fe2000fffe0ff */
[----:B------:R-:W-:Y:S01]  /*3cc0*/  IADD3.X R101, PT, PT, R92, UR13, RZ, P4, !PT ;  /* 0x0000000d5c657c10 */ /* 0x000fe2000a7fe4ff */
[----:B-1----:R-:W-:Y:S01]  /*3cd0*/  BAR.SYNC.DEFER_BLOCKING 0x0 ;  /* 0x0000000000007b1d */ /* 0x002fe20000010000 */
[----:B------:R-:W-:Y:S02]  /*3ce0*/  LEA.HI R141, R141, R108, RZ, 0x6 ;  /* 0x0000006c8d8d7211 */ /* 0x000fe400078f30ff */
[----:B------:R-:W-:-:S02]  /*3cf0*/  IADD3.X R103, PT, PT, R94, UR13, RZ, P3, !PT ;  /* 0x0000000d5e677c10 */ /* 0x000fc40009ffe4ff */
[----:B------:R-:W-:Y:S01]  /*3d00*/  IADD3 R92, P4, PT, R97, UR12, RZ ;  /* 0x0000000c615c7c10 */ /* 0x000fe2000ff9e0ff */
[----:B------:R-:W-:Y:S01]  /*3d10*/  USHF.R.U32.HI UR9, URZ, 0x4, UR9 ;  /* 0x00000004ff097899 */ /* 0x000fe20008011609 */
[----:B------:R-:W-:Y:S02]  /*3d20*/  IADD3 R98, P2, PT, R98, UR12, RZ ;  /* 0x0000000c62627c10 */ /* 0x000fe4000ff5e0ff */
[----:B------:R-:W-:Y:S01]  /*3d30*/  IADD3 R94, P3, PT, R99, UR12, RZ ;  /* 0x0000000c635e7c10 */ /* 0x000fe2000ff7e0ff */
[----:B------:R-:W-:Y:S01]  /*3d40*/  USHF.R.U32.HI UR12, URZ, 0x4, UR10 ;  /* 0x00000004ff0c7899 */ /* 0x000fe2000801160a */
[----:B------:R-:W-:Y:S02]  /*3d50*/  IADD3.X R97, PT, PT, R95, UR13, RZ, P1, !PT ;  /* 0x0000000d5f617c10 */ /* 0x000fe40008ffe4ff */
[----:B------:R-:W-:Y:S02]  /*3d60*/  ISETP.LT.OR P1, PT, R108, 0x40, P0 ;  /* 0x000000406c00780c */ /* 0x000fe40000721670 */
[----:B------:R-:W-:Y:S01]  /*3d70*/  SHF.R.S32.HI R114, RZ, 0x6, R141 ;  /* 0x00000006ff727819 */ /* 0x000fe2000001148d */
[----:B------:R-:W-:-:S02]  /*3d80*/  USGXT.U32 UR10, UR9, 0xe ;  /* 0x0000000e090a789a */ /* 0x000fc40008000000 */
[----:B------:R-:W-:Y:S01]  /*3d90*/  USGXT.U32 UR12, UR12, 0xe ;  /* 0x0000000e0c0c789a */ /* 0x000fe20008000000 */
[----:B------:R-:W-:Y:S01]  /*3da0*/  VIMNMX R114, PT, PT, R114, 0x1, !PT ;  /* 0x0000000172727848 */ /* 0x000fe20007fe0100 */
[----:B------:R-:W-:Y:S02]  /*3db0*/  UIADD3 UR20, UP1, UPT, UR10, 0x80, URZ ;  /* 0x000000800a147890 */ /* 0x000fe4000ff3e0ff */
[----:B------:R-:W-:Y:S01]  /*3dc0*/  UIADD3 UR22, UP2, UPT, UR12, 0x2, URZ ;  /* 0x000000020c167890 */ /* 0x000fe2000ff5e0ff */
[----:B------:R-:W-:-:S00]  /*3dd0*/  MEMBAR.ALL.CTA ;  /* 0x0000000000007992 */ /* 0x000fc00000008000 */
[----:B------:R-:W-:Y:S06]  /*3de0*/  MEMBAR.ALL.GPU ;  /* 0x0000000000007992 */ /* 0x000fec000000a000 */
[----:B------:R-:W-:-:S00]  /*3df0*/  ERRBAR ;  /* 0x00000000000079ab */ /* 0x000fc00000000000 */
[----:B------:R-:W-:Y:S08]  /*3e00*/  CGAERRBAR ;  /* 0x00000000000075ab */ /* 0x000ff00000000000 */
[----:B------:R-:W-:Y:S01]  /*3e10*/  UCGABAR_ARV ;  /* 0x00000000000079c7 */ /* 0x000fe20008000000 */
[----:B------:R-:W-:Y:S01]  /*3e20*/  UMOV UR4, URZ ;  /* 0x000000ff00047c82 */ /* 0x000fe20008000000 */
[----:B------:R-:W-:Y:S01]  /*3e30*/  UMOV UR5, URZ ;  /* 0x000000ff00057c82 */ /* 0x000fe20008000000 */
[----:B------:R-:W-:Y:S01]  /*3e40*/  VIADD R114, R114, 0xffffffff ;  /* 0xffffffff72727836 */ /* 0x000fe20000000000 */
[----:B------:R-:W-:Y:S01]  /*3e50*/  IADD3.X R99, PT, PT, R93, UR13, RZ, P2, !PT ;  /* 0x0000000d5d637c10 */ /* 0x000fe200097fe4ff */
[----:B------:R-:W-:Y:S01]  /*3e60*/  UIADD3.X UR21, UPT, UPT, UR4, 0x40004040, URZ, UP1, !UPT ;  /* 0x4000404004157890 */ /* 0x000fe20008ffe4ff */
[----:B------:R-:W-:Y:S01]  /*3e70*/  IADD3.X R95, PT, PT, R144, UR13, RZ, P3, !PT ;  /* 0x0000000d905f7c10 */ /* 0x000fe20009ffe4ff */
[----:B------:R-:W-:Y:S01]  /*3e80*/  UIADD3.X UR23, UPT, UPT, UR5, 0x40004040, URZ, UP2, !UPT ;  /* 0x4000404005177890 */ /* 0x000fe200097fe4ff */
[----:B------:R-:W-:Y:S01]  /*3e90*/  IADD3.X R93, PT, PT, R146, UR13, RZ, P4, !PT ;  /* 0x0000000d925d7c10 */ /* 0x000fe2000a7fe4ff */
[----:B------:R-:W-:Y:S01]  /*3ea0*/  UCGABAR_WAIT ;  /* 0x0000000000007dc7 */ /* 0x000fe20008000000 */
[----:B------:R-:W-:Y:S01]  /*3eb0*/  CCTL.IVALL ;  /* 0x00000000ff00798f */ /* 0x000fe20002000000 */
[----:B------:R-:W-:Y:S01]  /*3ec0*/  IMAD.SHL.U32 R107, R107, 0x40, RZ ;  /* 0x000000406b6b7824 */ /* 0x000fe200078e00ff */
[----:B------:R-:W-:Y:S01]  /*3ed0*/  ISETP.NE.U32.AND P2, PT, R114, RZ, PT ;  /* 0x000000ff7200720c */ /* 0x000fe20003f45070 */
[----:B------:R-:W-:Y:S01]  /*3ee0*/  IMAD.SHL.U32 R141, R106, 0x40, RZ ;  /* 0x000000406a8d7824 */ /* 0x000fe200078e00ff */
[----:B--2---:R-:W-:Y:S11]  /*3ef0*/  @P1 BRA `(.L_x_12) ;  /* 0x00000000007c1947 */ /* 0x004ff60003800000 */
[----:B------:R-:W-:Y:S02]  /*3f00*/  UIADD3 UR5, UPT, UPT, UR6, 0x4000, URZ ;  /* 0x0000400006057890 */ /* 0x000fe4000fffe0ff */
[----:B------:R-:W-:Y:S02]  /*3f10*/  USHF.R.U32.HI UR14, URZ, 0x4, UR6 ;  /* 0x00000004ff0e7899 */ /* 0x000fe40008011606 */
[----:B------:R-:W-:Y:S02]  /*3f20*/  USHF.R.U32.HI UR5, URZ, 0x4, UR5 ;  /* 0x00000004ff057899 */ /* 0x000fe40008011605 */
[----:B------:R-:W-:Y:S02]  /*3f30*/  USGXT.U32 UR14, UR14, 0xe ;  /* 0x0000000e0e0e789a */ /* 0x000fe40008000000 */
[----:B------:R-:W-:Y:S02]  /*3f40*/  USGXT.U32 UR16, UR5, 0xe ;  /* 0x0000000e0510789a */ /* 0x000fe40008000000 */
[----:B------:R-:W-:-:S02]  /*3f50*/  UIADD3 UR34, UP1, UPT, UR14, 0x80, URZ ;  /* 0x000000800e227890 */ /* 0x000fc4000ff3e0ff */
[----:B------:R-:W-:Y:S01]  /*3f60*/  UIADD3 UR36, UP2, UPT, UR16, 0x2, URZ ;  /* 0x0000000210247890 */ /* 0x000fe2000ff5e0ff */
[----:B------:R-:W-:Y:S01]  /*3f70*/  UMOV UR5, URZ ;  /* 0x000000ff00057c82 */ /* 0x000fe20008000000 */
[----:B------:R-:W-:Y:S01]  /*3f80*/  UMOV UR38, 0x0 ;  /* 0x0000000000267882 */ /* 0x000fe20000000000 */
[----:B------:R-:W-:Y:S02]  /*3f90*/  UIADD3.X UR35, UPT, UPT, UR5, 0x40004040, URZ, UP1, !UPT ;  /* 0x4000404005237890 */ /* 0x000fe40008ffe4ff */
[----:B------:R-:W-:Y:S02]  /*3fa0*/  UIADD3.X UR37, UPT, UPT, UR5, 0x40004040, URZ, UP2, !UPT ;  /* 0x4000404005257890 */ /* 0x000fe400097fe4ff */
[----:B------:R-:W-:Y:S02]  /*3fb0*/  UIADD3.64 UR26, UPT, UPT, UR34, 0x80, URZ ;  /* 0x00000080221a7897 */ /* 0x000fe4000fffe0ff */
[----:B------:R-:W-:Y:S02]  /*3fc0*/  UIADD3.64 UR28, UPT, UPT, UR36, 0x2, URZ ;  /* 0x00000002241c7897 */ /* 0x000fe4000fffe0ff */
[----:B------:R-:W-:-:S02]  /*3fd0*/  UIADD3.64 UR30, UPT, UPT, UR34, 0x100, URZ ;  /* 0x00000100221e7897 */ /* 0x000fc4000fffe0ff */
[----:B------:R-:W-:Y:S01]  /*3fe0*/  UIADD3.64 UR32, UPT, UPT, UR36, 0x4, URZ ;  /* 0x0000000424207897 */ /* 0x000fe2000fffe0ff */
[----:B------:R-:W-:Y:S01]  /*3ff0*/  UMOV UR39, 0x8108490 ;  /* 0x0810849000277882 */ /* 0x000fe20000000000 */
[----:B------:R-:W-:Y:S01]  /*4000*/  UMOV UR15, 0x40004040 ;  /* 0x40004040000f7882 */ /* 0x000fe20000000000 */
[----:B------:R-:W-:Y:S01]  /*4010*/  UMOV UR17, 0x40004040 ;  /* 0x4000404000117882 */ /* 0x000fe20000000000 */
[----:B------:R-:W-:Y:S01]  /*4020*/  UMOV UR40, 0x0 ;  /* 0x0000000000287882 */ /* 0x000fe20000000000 */
[----:B------:R-:W-:Y:S01]  /*4030*/  UMOV UR41, 0x8108490 ;  /* 0x0810849000297882 */ /* 0x000fe20000000000 */
[----:B------:R-:W-:Y:S01]  /*4040*/  UMOV UR42, 0x0 ;  /* 0x00000000002a7882 */ /* 0x000fe20000000000 */
[----:B------:R-:W-:Y:S01]  /*4050*/  UMOV UR43, 0x8108490 ;  /* 0x08108490002b7882 */ /* 0x000fe20000000000 */
[----:B------:R0:W-:Y:S01]  /*4060*/  UTCHMMA.2CTA gdesc[UR14], gdesc[UR16], tmem[UR24], tmem[UR38], idesc[UR39], !UPT ;  /* 0x00ff26100e0075ea */ /* 0x0001e2000fa00018 */
[----:B------:R-:W-:Y:S01]  /*4070*/  UMOV UR44, 0x0 ;  /* 0x00000000002c7882 */ /* 0x000fe20000000000 */
[----:B------:R-:W-:Y:S01]  /*4080*/  UMOV UR45, 0x8108490 ;  /* 0x08108490002d7882 */ /* 0x000fe20000000000 */
[----:B------:R0:W-:Y:S01]  /*4090*/  UTCHMMA.2CTA gdesc[UR34], gdesc[UR36], tmem[UR24], tmem[UR40], idesc[UR41], UPT ;  /* 0x00ff2824220075ea */ /* 0x0001e2000ba00018 */
[----:B------:R-:W-:Y:S01]  /*40a0*/  UMOV UR5, 0x3 ;  /* 0x0000000300057882 */ /* 0x000fe20000000000 */
[----:B------:R0:W-:Y:S01]  /*40b0*/  UTCHMMA.2CTA gdesc[UR26], gdesc[UR28], tmem[UR24], tmem[UR42], idesc[UR43], UPT ;  /* 0x00ff2a1c1a0075ea */ /* 0x0001e2000ba00018 */
[----:B------:R0:W-:Y:S01]  /*40c0*/  UTCHMMA.2CTA gdesc[UR30], gdesc[UR32], tmem[UR24], tmem[UR44], idesc[UR45], UPT ;  /* 0x00ff2c201e0075ea */ /* 0x0001e2000ba00018 */
[----:B------:R0:W-:Y:S01]  /*40d0*/  UTCBAR.2CTA.MULTICAST [UR8], URZ, UR5 ;  /* 0x000000ff080073e9 */ /* 0x0001e20008200805 */
[----:B------:R-:W-:Y:S01]  /*40e0*/  NOP ;  /* 0x0000000000007918 */ /* 0x000fe20000000000 */
.L_x_12:
[----:B------:R-:W-:Y:S05]  /*40f0*/  @!P2 BRA `(.L_x_13) ;  /* 0x000000100098a947 */ /* 0x000fea0003800000 */
[----:B------:R-:W-:Y:S01]  /*4100*/  VIADD R104, R104, 0xffffffc0 ;  /* 0xffffffc068687836 */ /* 0x000fe20000000000 */
[----:B0-----:R-:W-:Y:S02]  /*4110*/  UIADD3.64 UR14, UPT, UPT, UR20, 0x80, URZ ;  /* 0x00000080140e7897 */ /* 0x001fe4000fffe0ff */
[----:B------:R-:W-:Y:S02]  /*4120*/  UIADD3.64 UR16, UPT, UPT, UR22, 0x2, URZ ;  /* 0x0000000216107897 */ /* 0x000fe4000fffe0ff */
[----:B------:R-:W-:Y:S01]  /*4130*/  R2UR UR25, R104 ;  /* 0x00000000681972ca */ /* 0x000fe200000e0000 */
[----:B------:R-:W-:Y:S01]  /*4140*/  IMAD.MOV.U32 R104, RZ, RZ, R114 ;  /* 0x000000ffff687224 */ /* 0x000fe200078e0072 */
[----:B------:R-:W-:Y:S02]  /*4150*/  UIADD3.64 UR26, UPT, UPT, UR20, 0x100, URZ ;  /* 0x00000100141a7897 */ /* 0x000fe4000fffe0ff */
[----:B------:R-:W-:Y:S01]  /*4160*/  UIADD3.64 UR28, UPT, UPT, UR22, 0x4, URZ ;  /* 0x00000004161c7897 */ /* 0x000fe2000fffe0ff */
[----:B------:R-:W-:Y:S01]  /*4170*/  UMOV UR9, 0x1 ;  /* 0x0000000100097882 */ /* 0x000fe20000000000 */
[----:B------:R-:W-:-:S10]  /*4180*/  UMOV UR5, URZ ;  /* 0x000000ff00057c82 */ /* 0x000fd40008000000 */
.L_x_16:
[----:B------:R-:W-:Y:S01]  /*4190*/  USHF.L.U32 UR4, UR4, 0x1f, URZ ;  /* 0x0000001f04047899 */ /* 0x000fe200080006ff */
[----:B------:R-:W-:Y:S01]  /*41a0*/  LOP3.LUT R106, R39, 0x2, RZ, 0xfc, !PT ;  /* 0x00000002276a7812 */ /* 0x000fe200078efcff */
[----:B------:R-:W-:Y:S01]  /*41b0*/  IMAD.WIDE R88, R141, 0x2, R88 ;  /* 0x000000028d587825 */ /* 0x000fe200078e0258 */
[C---:B------:R-:W-:Y:S02]  /*41c0*/  LOP3.LUT R114, R39.reuse, 0x8, RZ, 0xfc, !PT ;  /* 0x0000000827727812 */ /* 0x040fe400078efcff */
[C---:B------:R-:W-:Y:S01]  /*41d0*/  LOP3.LUT R116, R39.reuse, 0xa, RZ, 0xfc, !PT ;  /* 0x0000000a27747812 */ /* 0x040fe200078efcff */
[----:B------:R-:W-:Y:S01]  /*41e0*/  IMAD.U32 R120, RZ, RZ, UR4 ;  /* 0x00000004ff787e24 */ /* 0x000fe2000f8e00ff */
[----:B------:R-:W-:Y:S01]  /*41f0*/  LOP3.LUT R118, R39, 0x10, RZ, 0xfc, !PT ;  /* 0x0000001027767812 */ /* 0x000fe200078efcff */
[----:B------:R-:W-:Y:S01]  /*4200*/  IMAD.WIDE R90, R141, 0x2, R90 ;  /* 0x000000028d5a7825 */ /* 0x000fe200078e025a */
[----:B------:R-:W-:Y:S01]  /*4210*/  ISETP.GE.AND P1, PT, R106, UR25, PT ;  /* 0x000000196a007c0c */ /* 0x000fe2000bf26270 */
[----:B------:R-:W0:Y:S01]  /*4220*/  SYNCS.PHASECHK.TRANS64.TRYWAIT P6, [UR8], R120 ;  /* 0x00000078ff0075a7 */ /* 0x000e2200080c1108 */
[----:B------:R-:W-:-:S02]  /*4230*/  ISETP.GE.AND P2, PT, R114, UR25, PT ;  /* 0x0000001972007c0c */ /* 0x000fc4000bf46270 */
[----:B------:R-:W-:Y:S02]  /*4240*/  ISETP.GE.AND P3, PT, R116, UR25, PT ;  /* 0x0000001974007c0c */ /* 0x000fe4000bf66270 */
[----:B------:R-:W-:Y:S02]  /*4250*/  ISETP.GE.AND P4, PT, R118, UR25, PT ;  /* 0x0000001976007c0c */ /* 0x000fe4000bf86270 */
[C---:B------:R-:W-:Y:S02]  /*4260*/  ISETP.GE.AND P5, PT, R39.reuse, UR25, PT ;  /* 0x0000001927007c0c */ /* 0x040fe4000bfa6270 */
[----:B------:R-:W-:Y:S02]  /*4270*/  LOP3.LUT R106, R39, 0x12, RZ, 0xfc, !PT ;  /* 0x00000012276a7812 */ /* 0x000fe400078efcff */
[----:B------:R-:W-:Y:S02]  /*4280*/  PRMT R149, RZ, 0x7610, R149 ;  /* 0x00007610ff957816 */ /* 0x000fe40000000095 */
[----:B------:R-:W-:Y:S01]  /*4290*/  PRMT R147, RZ, 0x7610, R147 ;  /* 0x00007610ff937816 */ /* 0x000fe20000000093 */
[----:B0-----:R-:W-:Y:S06]  /*42a0*/  @!P6 BRA `(.L_x_14) ;  /* 0x00000024001ce947 */ /* 0x001fec0003800000 */
.L_x_24:
[----:B------:R-:W-:Y:S01]  /*42b0*/  LOP3.LUT R114, R39, 0x18, RZ, 0xfc, !PT ;  /* 0x0000001827727812 */ /* 0x000fe200078efcff */
[----:B------:R-:W2:Y:S03]  /*42c0*/  @!P1 LDG.E.U16 R147, desc[UR18][R88.64] ;  /* 0x0000001258939981 */ /* 0x000ea6000c1e1500 */
[----:B------:R-:W-:Y:S01]  /*42d0*/  ISETP.GE.AND P1, PT, R114, UR25, PT ;  /* 0x0000001972007c0c */ /* 0x000fe2000bf26270 */
[C---:B------:R-:W-:Y:S01]  /*42e0*/  IMAD.WIDE R102, R141.reuse, 0x2, R102 ;  /* 0x000000028d667825 */ /* 0x040fe200078e0266 */
[----:B------:R-:W-:Y:S01]  /*42f0*/  PRMT R157, RZ, 0x7610, R157 ;  /* 0x00007610ff9d7816 */ /* 0x000fe2000000009d */
[----:B------:R-:W3:Y:S01]  /*4300*/  @!P5 LDG.E.U16 R149, desc[UR18][R90.64] ;  /* 0x000000125a95d981 */ /* 0x000ee2000c1e1500 */
[----:B------:R-:W-:Y:S01]  /*4310*/  PRMT R151, RZ, 0x7610, R151 ;  /* 0x00007610ff977816 */ /* 0x000fe20000000097 */
[----:B------:R-:W-:Y:S01]  /*4320*/  IMAD.WIDE R40, R141, 0x2, R40 ;  /* 0x000000028d287825 */ /* 0x000fe200078e0228 */
[----:B------:R-:W-:-:S02]  /*4330*/  PRMT R153, RZ, 0x7610, R153 ;  /* 0x00007610ff997816 */ /* 0x000fc40000000099 */
[----:B------:R-:W4:Y:S01]  /*4340*/  @!P2 LDG.E.U16 R157, desc[UR18][R102.64] ;  /* 0x00000012669da981 */ /* 0x000f22000c1e1500 */
[----:B------:R-:W-:Y:S01]  /*4350*/  ISETP.GE.AND P2, PT, R117, UR25, PT ;  /* 0x0000001975007c0c */ /* 0x000fe2000bf46270 */
[----:B------:R-:W-:Y:S01]  /*4360*/  IMAD.WIDE R96, R141, 0x2, R96 ;  /* 0x000000028d607825 */ /* 0x000fe200078e0260 */
[----:B------:R-:W-:Y:S02]  /*4370*/  PRMT R163, RZ, 0x7610, R163 ;  /* 0x00007610ffa37816 */ /* 0x000fe400000000a3 */
[----:B------:R-:W5:Y:S01]  /*4380*/  @!P1 LDG.E.U16 R151, desc[UR18][R40.64] ;  /* 0x0000001228979981 */ /* 0x000f62000c1e1500 */
[----:B------:R-:W-:Y:S01]  /*4390*/  ISETP.GE.AND P1, PT, R115, UR25, PT ;  /* 0x0000001973007c0c */ /* 0x000fe2000bf26270 */
[C---:B------:R-:W-:Y:S01]  /*43a0*/  IMAD.WIDE R30, R141.reuse, 0x2, R30 ;  /* 0x000000028d1e7825 */ /* 0x040fe200078e021e */
[----:B------:R-:W-:Y:S01]  /*43b0*/  PRMT R155, RZ, 0x7610, R155 ;  /* 0x00007610ff9b7816 */ /* 0x000fe2000000009b */
[----:B------:R-:W2:Y:S01]  /*43c0*/  @!P4 LDG.E.U16 R153, desc[UR18][R96.64] ;  /* 0x000000126099c981 */ /* 0x000ea2000c1e1500 */
[----:B------:R-:W-:Y:S01]  /*43d0*/  ISETP.GE.AND P5, PT, R106, UR25, PT ;  /* 0x000000196a007c0c */ /* 0x000fe2000bfa6270 */
[----:B------:R-:W-:Y:S01]  /*43e0*/  IMAD.WIDE R100, R141, 0x2, R100 ;  /* 0x000000028d647825 */ /* 0x000fe200078e0264 */
[----:B------:R-:W-:-:S02]  /*43f0*/  PRMT R148, RZ, 0x7610, R148 ;  /* 0x00007610ff947816 */ /* 0x000fc40000000094 */
[----:B------:R-:W-:Y:S01]  /*4400*/  LOP3.LUT R106, R39, 0x1a, RZ, 0xfc, !PT ;  /* 0x0000001a276a7812 */ /* 0x000fe200078efcff */
[----:B------:R-:W-:Y:S01]  /*4410*/  IMAD.WIDE R16, R141, 0x2, R16 ;  /* 0x000000028d107825 */ /* 0x000fe200078e0210 */
[----:B------:R-:W2:Y:S01]  /*4420*/  @!P2 LDG.E.U16 R163, desc[UR18][R30.64] ;  /* 0x000000121ea3a981 */ /* 0x000ea2000c1e1500 */
[----:B------:R-:W-:Y:S02]  /*4430*/  ISETP.GE.AND P4, PT, R113, UR25, PT ;  /* 0x0000001971007c0c */ /* 0x000fe4000bf86270 */
[----:B------:R-:W-:Y:S01]  /*4440*/  ISETP.GE.AND P2, PT, R119, UR25, PT ;  /* 0x0000001977007c0c */ /* 0x000fe2000bf46270 */
[----:B------:R-:W2:Y:S01]  /*4450*/  @!P3 LDG.E.U16 R155, desc[UR18][R100.64] ;  /* 0x00000012649bb981 */ /* 0x000ea2000c1e1500 */
[----:B------:R-:W-:-:S03]  /*4460*/  ISETP.GE.AND P3, PT, R106, UR25, PT ;  /* 0x000000196a007c0c */ /* 0x000fc6000bf66270 */
[----:B------:R-:W2:Y:S01]  /*4470*/  @!P1 LDG.E.U16 R148, desc[UR18][R16.64] ;  /* 0x0000001210949981 */ /* 0x000ea2000c1e1500 */
[----:B------:R-:W-:Y:S01]  /*4480*/  ISETP.GE.AND P1, PT, R123, UR25, PT ;  /* 0x000000197b007c0c */ /* 0x000fe2000bf26270 */
[C---:B------:R-:W-:Y:S01]  /*4490*/  IMAD.WIDE R8, R141.reuse, 0x2, R8 ;  /* 0x000000028d087825 */ /* 0x040fe200078e0208 */
[----:B------:R-:W-:Y:S02]  /*44a0*/  PRMT R144, RZ, 0x7610, R144 ;  /* 0x00007610ff907816 */ /* 0x000fe40000000090 */
[----:B------:R-:W-:Y:S01]  /*44b0*/  PRMT R150, RZ, 0x7610, R150 ;  /* 0x00007610ff967816 */ /* 0x000fe20000000096 */
[C---:B------:R-:W-:Y:S01]  /*44c0*/  IMAD.WIDE R22, R141.reuse, 0x2, R22 ;  /* 0x000000028d167825 */ /* 0x040fe200078e0216 */
[----:B------:R-:W-:Y:S02]  /*44d0*/  PRMT R159, RZ, 0x7610, R159 ;  /* 0x00007610ff9f7816 */ /* 0x000fe4000000009f */
[----:B------:R-:W-:Y:S01]  /*44e0*/  PRMT R161, RZ, 0x7610, R161 ;  /* 0x00007610ffa17816 */ /* 0x000fe200000000a1 */
[C---:B------:R-:W-:Y:S01]  /*44f0*/  IMAD.WIDE R94, R141.reuse, 0x2, R94 ;  /* 0x000000028d5e7825 */ /* 0x040fe200078e025e */
[----:B------:R-:W-:Y:S01]  /*4500*/  PRMT R146, RZ, 0x7610, R146 ;  /* 0x00007610ff927816 */ /* 0x000fe20000000092 */
[----:B------:R-:W2:Y:S02]  /*4510*/  @!P4 LDG.E.U16 R144, desc[UR18][R22.64] ;  /* 0x000000121690c981 */ /* 0x000ea4000c1e1500 */
[----:B------:R-:W-:-:S02]  /*4520*/  IMAD.WIDE R34, R141, 0x2, R34 ;  /* 0x000000028d227825 */ /* 0x000fc400078e0222 */
[----:B------:R-:W2:Y:S02]  /*4530*/  @!P2 LDG.E.U16 R150, desc[UR18][R8.64] ;  /* 0x000000120896a981 */ /* 0x000ea4000c1e1500 */
[----:B------:R-:W-:Y:S02]  /*4540*/  IMAD.WIDE R20, R141, 0x2, R20 ;  /* 0x000000028d147825 */ /* 0x000fe400078e0214 */
[----:B------:R-:W2:Y:S04]  /*4550*/  @!P5 LDG.E.U16 R159, desc[UR18][R94.64] ;  /* 0x000000125e9fd981 */ /* 0x000ea8000c1e1500 */
[----:B------:R-:W2:Y:S04]  /*4560*/  @!P3 LDG.E.U16 R161, desc[UR18][R34.64] ;  /* 0x0000001222a1b981 */ /* 0x000ea8000c1e1500 */
[----:B------:R-:W2:Y:S01]  /*4570*/  @!P1 LDG.E.U16 R146, desc[UR18][R20.64] ;  /* 0x0000001214929981 */ /* 0x000ea2000c1e1500 */
[----:B------:R-:W-:-:S04]  /*4580*/  LOP3.LUT R106, R39, 0x4, RZ, 0xfc, !PT ;  /* 0x00000004276a7812 */ /* 0x000fc800078efcff */
[----:B------:R-:W-:Y:S02]  /*4590*/  ISETP.GE.AND P1, PT, R106, UR25, PT ;  /* 0x000000196a007c0c */ /* 0x000fe4000bf26270 */
[----:B------:R-:W-:Y:S02]  /*45a0*/  LOP3.LUT R106, R39, 0x6, RZ, 0xfc, !PT ;  /* 0x00000006276a7812 */ /* 0x000fe400078efcff */
[----:B------:R-:W-:Y:S02]  /*45b0*/  ISETP.GE.AND P4, PT, R121, UR25, PT ;  /* 0x0000001979007c0c */ /* 0x000fe4000bf86270 */
[----:B------:R-:W-:Y:S01]  /*45c0*/  ISETP.GE.AND P2, PT, R106, UR25, PT ;  /* 0x000000196a007c0c */ /* 0x000fe2000bf46270 */
[C---:B------:R-:W-:Y:S01]  /*45d0*/  IMAD.WIDE R28, R141.reuse, 0x2, R28 ;  /* 0x000000028d1c7825 */ /* 0x040fe200078e021c */
[----:B------:R-:W-:Y:S02]  /*45e0*/  PRMT R165, RZ, 0x7610, R165 ;  /* 0x00007610ffa57816 */ /* 0x000fe400000000a5 */
[----:B------:R-:W-:Y:S01]  /*45f0*/  PRMT R142, RZ, 0x7610, R142 ;  /* 0x00007610ff8e7816 */ /* 0x000fe2000000008e */
[----:B------:R-:W-:Y:S01]  /*4600*/  IMAD.WIDE R86, R141, 0x2, R86 ;  /* 0x000000028d567825 */ /* 0x000fe200078e0256 */
[----:B------:R-:W-:-:S03]  /*4610*/  PRMT R126, RZ, 0x7610, R126 ;  /* 0x00007610ff7e7816 */ /* 0x000fc6000000007e */
[----:B------:R-:W-:Y:S01]  /*4620*/  IMAD.WIDE R84, R141, 0x2, R84 ;  /* 0x000000028d547825 */ /* 0x000fe200078e0254 */
[C---:B------:R-:W-:Y:S01]  /*4630*/  LOP3.LUT R114, R39.reuse, 0xc, RZ, 0xfc, !PT ;  /* 0x0000000c27727812 */ /* 0x040fe200078efcff */
[----:B------:R-:W2:Y:S01]  /*4640*/  @!P4 LDG.E.U16 R165, desc[UR18][R28.64] ;  /* 0x000000121ca5c981 */ /* 0x000ea2000c1e1500 */
[----:B------:R-:W-:Y:S02]  /*4650*/  LEA.HI R116, R38, 0xe, RZ, 0x1a ;  /* 0x0000000e26747811 */ /* 0x000fe400078fd0ff */
[----:B------:R-:W-:Y:S01]  /*4660*/  LOP3.LUT R106, R39, 0x16, RZ, 0xfc, !PT ;  /* 0x00000016276a7812 */ /* 0x000fe200078efcff */
[----:B------:R-:W2:Y:S01]  /*4670*/  @!P1 LDG.E.U16 R142, desc[UR18][R86.64] ;  /* 0x00000012568e9981 */ /* 0x000ea2000c1e1500 */
[----:B------:R-:W-:Y:S02]  /*4680*/  ISETP.GE.AND P4, PT, R114, UR25, PT ;  /* 0x0000001972007c0c */ /* 0x000fe4000bf86270 */
[----:B------:R-:W-:Y:S01]  /*4690*/  ISETP.GE.AND P3, PT, R116, UR25, PT ;  /* 0x0000001974007c0c */ /* 0x000fe2000bf66270 */
[----:B------:R-:W2:Y:S01]  /*46a0*/  @!P2 LDG.E.U16 R126, desc[UR18][R84.64] ;  /* 0x00000012547ea981 */ /* 0x000ea2000c1e1500 */
[----:B------:R-:W-:-:S02]  /*46b0*/  ISETP.GE.AND P1, PT, R106, UR25, PT ;  /* 0x000000196a007c0c */ /* 0x000fc4000bf26270 */
[----:B------:R-:W-:Y:S01]  /*46c0*/  ISETP.GE.AND P2, PT, R129, UR25, PT ;  /* 0x0000001981007c0c */ /* 0x000fe2000bf46270 */
[C---:B------:R-:W-:Y:S01]  /*46d0*/  IMAD.WIDE R82, R141.reuse, 0x2, R82 ;  /* 0x000000028d527825 */ /* 0x040fe200078e0252 */
[----:B------:R-:W-:Y:S02]  /*46e0*/  PRMT R140, RZ, 0x7610, R140 ;  /* 0x00007610ff8c7816 */ /* 0x000fe4000000008c */
[----:B------:R-:W-:Y:S01]  /*46f0*/  PRMT R124, RZ, 0x7610, R124 ;  /* 0x00007610ff7c7816 */ /* 0x000fe2000000007c */
[C---:B------:R-:W-:Y:S01]  /*4700*/  IMAD.WIDE R98, R141.reuse, 0x2, R98 ;  /* 0x000000028d627825 */ /* 0x040fe200078e0262 */
[----:B------:R-:W-:Y:S02]  /*4710*/  PRMT R138, RZ, 0x7610, R138 ;  /* 0x00007610ff8a7816 */ /* 0x000fe4000000008a */
[----:B------:R-:W-:Y:S01]  /*4720*/  PRMT R122, RZ, 0x7610, R122 ;  /* 0x00007610ff7a7816 */ /* 0x000fe2000000007a */
[----:B------:R-:W-:Y:S01]  /*4730*/  IMAD.WIDE R92, R141, 0x2, R92 ;  /* 0x000000028d5c7825 */ /* 0x000fe200078e025c */
[----:B------:R-:W-:Y:S01]  /*4740*/  LOP3.LUT R106, R39, 0x1c, RZ, 0xfc, !PT ;  /* 0x0000001c276a7812 */ /* 0x000fe200078efcff */
[----:B------:R-:W2:Y:S02]  /*4750*/  @!P4 LDG.E.U16 R140, desc[UR18][R98.64] ;  /* 0x00000012628cc981 */ /* 0x000ea4000c1e1500 */
[----:B------:R-:W-:Y:S01]  /*4760*/  IMAD.WIDE R42, R141, 0x2, R42 ;  /* 0x000000028d2a7825 */ /* 0x000fe200078e022a */
[----:B------:R-:W-:Y:S01]  /*4770*/  LEA.HI R114, R38, 0x1e, RZ, 0x1a ;  /* 0x0000001e26727811 */ /* 0x000fe200078fd0ff */
[----:B------:R-:W2:Y:S01]  /*4780*/  @!P3 LDG.E.U16 R124, desc[UR18][R82.64] ;  /* 0x00000012527cb981 */ /* 0x000ea2000c1e1500 */
[----:B------:R-:W-:-:S02]  /*4790*/  ISETP.GE.AND P4, PT, R106, UR25, PT ;  /* 0x000000196a007c0c */ /* 0x000fc4000bf86270 */
        /* <DEDUP_REMOVED lines=12> */
[----:B------:R-:W2:Y:S03]  /*4860*/  @!P4 LDG.E.U16 R136, desc[UR18][R32.64] ;  /* 0x000000122088c981 */ /* 0x000ea6000c1e1500 */
[----:B------:R-:W-:Y:S01]  /*4870*/  IMAD.WIDE R26, R141, 0x2, R26 ;  /* 0x000000028d1a7825 */ /* 0x000fe200078e021a */
        /* <DEDUP_REMOVED lines=29> */
[----:B------:R-:W-:-:S03]  /*4a50*/  IMAD.WIDE R6, R141, 0x2, R6 ;  /* 0x000000028d067825 */ /* 0x000fc600078e0206 */
[----:B------:R-:W2:Y:S01]  /*4a60*/  @!P2 LDG.E.U16 R128, desc[UR18][R4.64] ;  /* 0x000000120480a981 */ /* 0x000ea2000c1e1500 */
[----:B------:R-:W-:-:S03]  /*4a70*/  IMAD.WIDE R10, R141, 0x2, R10 ;  /* 0x000000028d0a7825 */ /* 0x000fc600078e020a */
[----:B------:R-:W2:Y:S04]  /*4a80*/  @!P3 LDG.E.U16 R143, desc[UR18][R6.64] ;  /* 0x00000012068fb981 */ /* 0x000ea8000c1e1500 */
[----:B------:R-:W2:Y:S04]  /*4a90*/  @!P4 LDG.E.U16 R114, desc[UR18][R10.64] ;  /* 0x000000120a72c981 */ /* 0x000ea8000c1e1500 */
[----:B------:R-:W2:Y:S01]  /*4aa0*/  @!P1 LDG.E.U16 R106, desc[UR18][R48.64] ;  /* 0x00000012306a9981 */ /* 0x000ea2000c1e1500 */
[----:B------:R-:W-:Y:S01]  /*4ab0*/  BAR.SYNC.DEFER_BLOCKING 0x0 ;  /* 0x0000000000007b1d */ /* 0x000fe20000010000 */
[----:B------:R-:W-:Y:S01]  /*4ac0*/  ISETP.GE.AND P1, PT, R36, UR25, PT ;  /* 0x0000001924007c0c */ /* 0x000fe2000bf26270 */
[----:B------:R-:W-:Y:S01]  /*4ad0*/  IMAD.WIDE R58, R107, 0x2, R58 ;  /* 0x000000026b3a7825 */ /* 0x000fe200078e023a */
[----:B------:R-:W-:-:S02]  /*4ae0*/  PRMT R152, RZ, 0x7610, R152 ;  /* 0x00007610ff987816 */ /* 0x000fc40000000098 */
[----:B------:R-:W-:Y:S01]  /*4af0*/  PRMT R156, RZ, 0x7610, R156 ;  /* 0x00007610ff9c7816 */ /* 0x000fe2000000009c */
[----:B------:R-:W-:Y:S01]  /*4b00*/  IMAD.WIDE R64, R107, 0x2, R64 ;  /* 0x000000026b407825 */ /* 0x000fe200078e0240 */
[----:B------:R-:W-:-:S03]  /*4b10*/  PRMT R154, RZ, 0x7610, R154 ;  /* 0x00007610ff9a7816 */ /* 0x000fc6000000009a */
[----:B------:R-:W-:Y:S01]  /*4b20*/  IMAD.WIDE R72, R107, 0x2, R72 ;  /* 0x000000026b487825 */ /* 0x000fe200078e0248 */
[----:B------:R-:W-:-:S03]  /*4b30*/  PRMT R158, RZ, 0x7610, R158 ;  /* 0x00007610ff9e7816 */ /* 0x000fc6000000009e */
[----:B------:R-:W-:-:S04]  /*4b40*/  IMAD.WIDE R80, R107, 0x2, R80 ;  /* 0x000000026b507825 */ /* 0x000fc800078e0250 */
[----:B------:R-:W-:-:S04]  /*4b50*/  IMAD.WIDE R56, R107, 0x2, R56 ;  /* 0x000000026b387825 */ /* 0x000fc800078e0238 */
[----:B------:R-:W-:-:S04]  /*4b60*/  IMAD.WIDE R62, R107, 0x2, R62 ;  /* 0x000000026b3e7825 */ /* 0x000fc800078e023e */
[----:B------:R-:W-:-:S04]  /*4b70*/  IMAD.WIDE R70, R107, 0x2, R70 ;  /* 0x000000026b467825 */ /* 0x000fc800078e0246 */
[----:B------:R-:W-:-:S04]  /*4b80*/  IMAD.WIDE R78, R107, 0x2, R78 ;  /* 0x000000026b4e7825 */ /* 0x000fc800078e024e */
[----:B------:R-:W-:-:S04]  /*4b90*/  IMAD.WIDE R54, R107, 0x2, R54 ;  /* 0x000000026b367825 */ /* 0x000fc800078e0236 */
[C---:B------:R-:W-:Y:S01]  /*4ba0*/  IMAD.WIDE R60, R107.reuse, 0x2, R60 ;  /* 0x000000026b3c7825 */ /* 0x040fe200078e023c */
[----:B------:R-:W2:Y:S03]  /*4bb0*/  @!P1 LDG.E.U16 R156, desc[UR18][R54.64] ;  /* 0x00000012369c9981 */ /* 0x000ea6000c1e1500 */
[C---:B------:R-:W-:Y:S01]  /*4bc0*/  IMAD.WIDE R68, R107.reuse, 0x2, R68 ;  /* 0x000000026b447825 */ /* 0x040fe200078e0244 */
[----:B------:R-:W2:Y:S03]  /*4bd0*/  @!P1 LDG.E.U16 R152, desc[UR18][R60.64] ;  /* 0x000000123c989981 */ /* 0x000ea6000c1e1500 */
[----:B------:R-:W-:-:S04]  /*4be0*/  IMAD.WIDE R76, R107, 0x2, R76 ;  /* 0x000000026b4c7825 */ /* 0x000fc800078e024c */
[----:B------:R-:W-:-:S04]  /*4bf0*/  IMAD.WIDE R44, R107, 0x2, R44 ;  /* 0x000000026b2c7825 */ /* 0x000fc800078e022c */
[C---:B------:R-:W-:Y:S01]  /*4c00*/  IMAD.WIDE R46, R107.reuse, 0x2, R46 ;  /* 0x000000026b2e7825 */ /* 0x040fe200078e022e */
[----:B------:R-:W2:Y:S03]  /*4c10*/  @!P1 LDG.E.U16 R158, desc[UR18][R44.64] ;  /* 0x000000122c9e9981 */ /* 0x000ea6000c1e1500 */
[C---:B------:R-:W-:Y:S01]  /*4c20*/  IMAD.WIDE R66, R107.reuse, 0x2, R66 ;  /* 0x000000026b427825 */ /* 0x040fe200078e0242 */
[----:B------:R-:W2:Y:S03]  /*4c30*/  @!P1 LDG.E.U16 R154, desc[UR18][R46.64] ;  /* 0x000000122e9a9981 */ /* 0x000ea6000c1e1500 */
[----:B------:R-:W-:Y:S01]  /*4c40*/  IMAD.WIDE R74, R107, 0x2, R74 ;  /* 0x000000026b4a7825 */ /* 0x000fe200078e024a */
[----:B---3--:R0:W-:Y:S04]  /*4c50*/  STS.U16 [R112+UR6+0x2000], R149 ;  /* 0x0020009570007988 */ /* 0x0081e80008000406 */
[----:B----4-:R1:W-:Y:S04]  /*4c60*/  STS.U16 [R112+UR6+0x2400], R157 ;  /* 0x0024009d70007988 */ /* 0x0103e80008000406 */
[----:B-----5:R3:W-:Y:S01]  /*4c70*/  STS.U16 [R112+UR6+0x2c00], R151 ;  /* 0x002c009770007988 */ /* 0x0207e20008000406 */
[----:B0-----:R-:W-:-:S03]  /*4c80*/  PRMT R149, RZ, 0x7610, R149 ;  /* 0x00007610ff957816 */ /* 0x001fc60000000095 */
[----:B--2---:R0:W-:Y:S01]  /*4c90*/  STS.U16 [R112+UR6+0x2800], R153 ;  /* 0x0028009970007988 */ /* 0x0041e20008000406 */
[----:B-1----:R-:W-:-:S03]  /*4ca0*/  PRMT R157, RZ, 0x7610, R157 ;  /* 0x00007610ff9d7816 */ /* 0x002fc6000000009d */
[----:B------:R-:W2:Y:S01]  /*4cb0*/  @!P1 LDG.E.U16 R149, desc[UR18][R78.64] ;  /* 0x000000124e959981 */ /* 0x000ea2000c1e1500 */
[----:B---3--:R-:W-:-:S03]  /*4cc0*/  PRMT R151, RZ, 0x7610, R151 ;  /* 0x00007610ff977816 */ /* 0x008fc60000000097 */
[----:B------:R-:W-:Y:S01]  /*4cd0*/  STS.U16 [R112+UR6+0x3000], R163 ;  /* 0x003000a370007988 */ /* 0x000fe20008000406 */
[----:B0-----:R-:W-:-:S03]  /*4ce0*/  PRMT R153, RZ, 0x7610, R153 ;  /* 0x00007610ff997816 */ /* 0x001fc60000000099 */
[----:B------:R-:W3:Y:S04]  /*4cf0*/  @!P1 LDG.E.U16 R151, desc[UR18][R72.64] ;  /* 0x0000001248979981 */ /* 0x000ee8000c1e1500 */
[----:B------:R0:W-:Y:S04]  /*4d00*/  STS.U16 [R112+UR6+0x3800], R148 ;  /* 0x0038009470007988 */ /* 0x0001e80008000406 */
[----:B------:R-:W4:Y:S04]  /*4d10*/  @!P1 LDG.E.U16 R153, desc[UR18][R70.64] ;  /* 0x0000001246999981 */ /* 0x000f28000c1e1500 */
[----:B------:R-:W5:Y:S04]  /*4d20*/  @!P1 LDG.E.U16 R157, desc[UR18][R62.64] ;  /* 0x000000123e9d9981 */ /* 0x000f68000c1e1500 */
[----:B------:R1:W-:Y:S04]  /*4d30*/  STS.U16 [R112+UR6+0x3400], R144 ;  /* 0x0034009070007988 */ /* 0x0003e80008000406 */
[----:B------:R-:W-:Y:S01]  /*4d40*/  STS.U16 [R112+UR6+0x3c00], R150 ;  /* 0x003c009670007988 */ /* 0x000fe20008000406 */
[----:B0-----:R-:W-:-:S03]  /*4d50*/  PRMT R148, RZ, 0x7610, R148 ;  /* 0x00007610ff947816 */ /* 0x001fc60000000094 */
[----:B------:R0:W-:Y:S04]  /*4d60*/  STS.U16 [R110+UR6+0x2100], R147 ;  /* 0x002100936e007988 */ /* 0x0001e80008000406 */
[----:B------:R0:W-:Y:S01]  /*4d70*/  STS.U16 [R110+UR6+0x2500], R155 ;  /* 0x0025009b6e007988 */ /* 0x0001e20008000406 */
[----:B-1----:R-:W-:-:S03]  /*4d80*/  PRMT R144, RZ, 0x7610, R144 ;  /* 0x00007610ff907816 */ /* 0x002fc60000000090 */
[----:B------:R1:W-:Y:S01]  /*4d90*/  STS.U16 [R110+UR6+0x2900], R159 ;  /* 0x0029009f6e007988 */ /* 0x0003e20008000406 */
[----:B0-----:R-:W-:-:S03]  /*4da0*/  PRMT R147, RZ, 0x7610, R147 ;  /* 0x00007610ff937816 */ /* 0x001fc60000000093 */
[----:B------:R0:W-:Y:S01]  /*4db0*/  STS.U16 [R110+UR6+0x2d00], R161 ;  /* 0x002d00a16e007988 */ /* 0x0001e20008000406 */
[----:B------:R-:W-:-:S03]  /*4dc0*/  PRMT R155, RZ, 0x7610, R155 ;  /* 0x00007610ff9b7816 */ /* 0x000fc6000000009b */
[----:B------:R0:W-:Y:S01]  /*4dd0*/  STS.U16 [R110+UR6+0x3500], R146 ;  /* 0x003500926e007988 */ /* 0x0001e20008000406 */
[----:B-1----:R-:W-:Y:S02]  /*4de0*/  PRMT R159, RZ, 0x7610, R159 ;  /* 0x00007610ff9f7816 */ /* 0x002fe4000000009f */
[----:B------:R-:W-:Y:S01]  /*4df0*/  PRMT R150, RZ, 0x7610, R150 ;  /* 0x00007610ff967816 */ /* 0x000fe20000000096 */
[----:B------:R-:W2:Y:S01]  /*4e00*/  @!P1 LDG.E.U16 R147, desc[UR18][R80.64] ;  /* 0x0000001250939981 */ /* 0x000ea2000c1e1500 */
[----:B0-----:R-:W-:-:S03]  /*4e10*/  PRMT R161, RZ, 0x7610, R161 ;  /* 0x00007610ffa17816 */ /* 0x001fc600000000a1 */
[----:B------:R-:W4:Y:S01]  /*4e20*/  @!P1 LDG.E.U16 R155, desc[UR18][R64.64] ;  /* 0x00000012409b9981 */ /* 0x000f22000c1e1500 */
[----:B------:R-:W-:-:S03]  /*4e30*/  PRMT R146, RZ, 0x7610, R146 ;  /* 0x00007610ff927816 */ /* 0x000fc60000000092 */
[----:B------:R-:W5:Y:S04]  /*4e40*/  @!P1 LDG.E.U16 R159, desc[UR18][R58.64] ;  /* 0x000000123a9f9981 */ /* 0x000f68000c1e1500 */
[----:B------:R-:W5:Y:S04]  /*4e50*/  @!P1 LDG.E.U16 R161, desc[UR18][R56.64] ;  /* 0x0000001238a19981 */ /* 0x000f68000c1e1500 */
[----:B------:R-:W5:Y:S04]  /*4e60*/  @!P1 LDG.E.U16 R144, desc[UR18][R76.64] ;  /* 0x000000124c909981 */ /* 0x000f68000c1e1500 */
[----:B------:R-:W5:Y:S04]  /*4e70*/  @!P1 LDG.E.U16 R148, desc[UR18][R68.64] ;  /* 0x0000001244949981 */ /* 0x000f68000c1e1500 */
[----:B------:R-:W5:Y:S04]  /*4e80*/  @!P1 LDG.E.U16 R146, desc[UR18][R74.64] ;  /* 0x000000124a929981 */ /* 0x000f68000c1e1500 */
[----:B------:R-:W5:Y:S04]  /*4e90*/  @!P1 LDG.E.U16 R150, desc[UR18][R66.64] ;  /* 0x0000001242969981 */ /* 0x000f68000c1e1500 */
        /* <DEDUP_REMOVED lines=19> */
[----:B------:R-:W-:-:S04]  /*4fd0*/  ULEA UR8, UR9, UR6, 0x3 ;  /* 0x0000000609087291 */ /* 0x000fc8000f8e18ff */
[----:B------:R-:W-:Y:S01]  /*4fe0*/  UIADD3 UR8, UPT, UPT, UR8, 0x6000, URZ ;  /* 0x0000600008087890 */ /* 0x000fe2000fffe0ff */
[----:B---3--:R0:W-:Y:S04]  /*4ff0*/  STS.U16 [R112+UR6+0x5400], R151 ;  /* 0x0054009770007988 */ /* 0x0081e80008000406 */
[----:B--2---:R0:W-:Y:S04]  /*5000*/  STS.U16 [R112+UR6+0x5000], R147 ;  /* 0x0050009370007988 */ /* 0x0041e80008000406 */
[----:B----4-:R0:W-:Y:S04]  /*5010*/  STS.U16 [R112+UR6+0x5800], R155 ;  /* 0x0058009b70007988 */ /* 0x0101e80008000406 */
[----:B-----5:R0:W-:Y:S04]  /*5020*/  STS.U16 [R112+UR6+0x5c00], R159 ;  /* 0x005c009f70007988 */ /* 0x0201e80008000406 */
        /* <DEDUP_REMOVED lines=12> */
[----:B------:R1:W-:Y:S06]  /*50f0*/  MEMBAR.ALL.CTA ;  /* 0x0000000000007992 */ /* 0x0003ec0000008000 */
[----:B-1----:R-:W1:Y:S02]  /*5100*/  FENCE.VIEW.ASYNC.S ;  /* 0x00000000000073c6 */ /* 0x002e640000000000 */
[----:B-1----:R-:W-:Y:S06]  /*5110*/  BAR.SYNC.DEFER_BLOCKING 0x0 ;  /* 0x0000000000007b1d */ /* 0x002fec0000010000 */
[----:B------:R-:W-:-:S00]  /*5120*/  MEMBAR.ALL.CTA ;  /* 0x0000000000007992 */ /* 0x000fc00000008000 */
[----:B------:R-:W-:Y:S06]  /*5130*/  MEMBAR.ALL.GPU ;  /* 0x0000000000007992 */ /* 0x000fec000000a000 */
[----:B------:R-:W-:-:S00]  /*5140*/  ERRBAR ;  /* 0x00000000000079ab */ /* 0x000fc00000000000 */
[----:B------:R-:W-:Y:S08]  /*5150*/  CGAERRBAR ;  /* 0x00000000000075ab */ /* 0x000ff00000000000 */
[----:B------:R-:W-:Y:S06]  /*5160*/  UCGABAR_ARV ;  /* 0x00000000000079c7 */ /* 0x000fec0008000000 */
[----:B------:R-:W-:Y:S01]  /*5170*/  UCGABAR_WAIT ;  /* 0x0000000000007dc7 */ /* 0x000fe20008000000 */
[----:B------:R-:W-:Y:S01]  /*5180*/  CCTL.IVALL ;  /* 0x00000000ff00798f */ /* 0x000fe20002000000 */
[----:B0-----:R-:W-:Y:S05]  /*5190*/  @P0 BRA `(.L_x_15) ;  /* 0x0000000000440947 */ /* 0x001fea0003800000 */
[----:B------:R-:W-:Y:S01]  /*51a0*/  UMOV UR11, 0x40004040 ;  /* 0x40004040000b7882 */ /* 0x000fe20000000000 */
[----:B------:R-:W-:Y:S01]  /*51b0*/  UMOV UR13, 0x40004040 ;  /* 0x40004040000d7882 */ /* 0x000fe20000000000 */
[----:B------:R-:W-:Y:S01]  /*51c0*/  UMOV UR30, 0x0 ;  /* 0x00000000001e7882 */ /* 0x000fe20000000000 */
[----:B------:R-:W-:Y:S01]  /*51d0*/  UMOV UR31, 0x8108490 ;  /* 0x08108490001f7882 */ /* 0x000fe20000000000 */
[----:B------:R-:W-:Y:S01]  /*51e0*/  UMOV UR32, 0x0 ;  /* 0x0000000000207882 */ /* 0x000fe20000000000 */
[----:B------:R-:W-:Y:S01]  /*51f0*/  UMOV UR33, 0x8108490 ;  /* 0x0810849000217882 */ /* 0x000fe20000000000 */
[----:B------:R-:W-:Y:S01]  /*5200*/  UMOV UR34, 0x0 ;  /* 0x0000000000227882 */ /* 0x000fe20000000000 */
[----:B------:R-:W-:Y:S01]  /*5210*/  UMOV UR35, 0x8108490 ;  /* 0x0810849000237882 */ /* 0x000fe20000000000 */
[----:B------:R0:W-:Y:S01]  /*5220*/  UTCHMMA.2CTA gdesc[UR10], gdesc[UR12], tmem[UR24], tmem[UR30], idesc[UR31], UPT ;  /* 0x00ff1e0c0a0075ea */ /* 0x0001e2000ba00018 */
        /* <DEDUP_REMOVED lines=8> */
.L_x_15:
[----:B------:R-:W-:Y:S01]  /*52b0*/  UIADD3 UR9, UPT, UPT, UR9, 0x1, URZ ;  /* 0x0000000109097890 */ /* 0x000fe2000fffe0ff */
[----:B------:R-:W-:Y:S01]  /*52c0*/  VIADD R104, R104, 0xffffffff ;  /* 0xffffffff68687836 */ /* 0x000fe20000000000 */
[----:B------:R-:W-:Y:S02]  /*52d0*/  UIADD3 UR25, UPT, UPT, UR25, -0x40, URZ ;  /* 0xffffffc019197890 */ /* 0x000fe4000fffe0ff */
[----:B------:R-:W-:Y:S02]  /*52e0*/  UISETP.GT.AND UP1, UPT, UR9, 0x1, UPT ;  /* 0x000000010900788c */ /* 0x000fe4000bf24270 */
[----:B------:R-:W-:Y:S02]  /*52f0*/  ISETP.NE.U32.AND P1, PT, R104, RZ, PT ;  /* 0x000000ff6800720c */ /* 0x000fe40003f25070 */
[----:B0-----:R-:W-:Y:S02]  /*5300*/  USEL UR4, URZ, 0x1, !UP1 ;  /* 0x00000001ff047887 */ /* 0x001fe4000c800000 */
[----:B------:R-:W-:-:S02]  /*5310*/  USEL UR9, UR9, URZ, !UP1 ;  /* 0x000000ff09097287 */ /* 0x000fc4000c800000 */
[----:B------:R-:W-:-:S03]  /*5320*/  ULOP3.LUT UR11, UR5, UR4, URZ, 0x3c, !UPT ;  /* 0x00000004050b7292 */ /* 0x000fc6000f8e3cff */
[----:B------:R-:W-:-:S04]  /*5330*/  UMOV UR4, UR5 ;  /* 0x0000000500047c82 */ /* 0x000fc80008000000 */
[----:B------:R-:W-:Y:S01]  /*5340*/  UMOV UR5, UR11 ;  /* 0x0000000b00057c82 */ /* 0x000fe20008000000 */
[----:B------:R-:W-:Y:S05]  /*5350*/  @P1 BRA `(.L_x_16) ;  /* 0xffffffec008c1947 */ /* 0x000fea000383ffff */
.L_x_13:
[----:B------:R-:W-:-:S13]  /*5360*/  ISETP.GE.AND P0, PT, R108, 0x40, PT ;  /* 0x000000406c00780c */ /* 0x000fda0003f06270 */
[----:B------:R-:W-:Y:S05]  /*5370*/  @!P0 BRA `(.L_x_17) ;  /* 0x0000000000108947 */ /* 0x000fea0003800000 */
[----:B------:R-:W-:-:S06]  /*5380*/  USHF.L.U32 UR4, UR4, 0x1f, URZ ;  /* 0x0000001f04047899 */ /* 0x000fcc00080006ff */
[----:B------:R-:W-:-:S04]  /*5390*/  IMAD.U32 R4, RZ, RZ, UR4 ;  /* 0x00000004ff047e24 */ /* 0x000fc8000f8e00ff */
[----:B------:R-:W1:Y:S02]  /*53a0*/  SYNCS.PHASECHK.TRANS64.TRYWAIT P0, [UR8], R4 ;  /* 0x00000004ff0075a7 */ /* 0x000e640008001108 */
[----:B-1----:R-:W-:Y:S05]  /*53b0*/  @!P0 BRA `(.L_x_18) ;  /* 0x0000001000e48947 */ /* 0x002fea0003800000 */
.L_x_17:
[----:B------:R-:W-:Y:S01]  /*53c0*/  BAR.SYNC.DEFER_BLOCKING 0x0 ;  /* 0x0000000000007b1d */ /* 0x000fe20000010000 */
[C---:B------:R-:W-:Y:S02]  /*53d0*/  LOP3.LUT P0, RZ, R38.reuse, 0x7f, RZ, 0xc0, !PT ;  /* 0x0000007f26ff7812 */ /* 0x040fe4000780c0ff */
[----:B------:R-:W-:-:S03]  /*53e0*/  LOP3.LUT R45, R38, 0x40, RZ, 0xc0, !PT ;  /* 0x00000040262d7812 */ /* 0x000fc600078ec0ff */
[----:B0-----:R-:W0:Y:S01]  /*53f0*/  LDCU.128 UR8, c[0x0][0x390] ;  /* 0x00007200ff0877ac */ /* 0x001e220008000c00 */
[C---:B------:R-:W-:Y:S01]  /*5400*/  LEA R41, R45.reuse, UR6, 0x6 ;  /* 0x000000062d297c11 */ /* 0x040fe2000f8e30ff */
[----:B------:R-:W1:Y:S04]  /*5410*/  LDCU UR4, c[0x0][0x3b4] ;  /* 0x00007680ff0477ac */ /* 0x000e680008000800 */
[----:B------:R-:W-:Y:S01]  /*5420*/  IMAD R36, R36, 0x10, R41 ;  /* 0x0000001024247824 */ /* 0x000fe200078e0229 */
[----:B------:R-:W2:Y:S03]  /*5430*/  LDCU UR5, c[0x0][0x3b8] ;  /* 0x00007700ff0577ac */ /* 0x000ea60008000800 */
[----:B------:R-:W-:Y:S01]  /*5440*/  IMAD R48, R45, -0x20, R36 ;  /* 0xffffffe02d307824 */ /* 0x000fe200078e0224 */
[----:B------:R-:W3:Y:S02]  /*5450*/  @!P0 SYNCS.CCTL.IV [UR6+0x6000] ;  /* 0x00600000ff0089b1 */ /* 0x000ee40008000006 */
[----:B---3--:R-:W-:Y:S06]  /*5460*/  BAR.SYNC.DEFER_BLOCKING 0x0 ;  /* 0x0000000000007b1d */ /* 0x008fec0000010000 */
[----:B------:R-:W3:Y:S01]  /*5470*/  LDTM.x32 R4, tmem[UR7] ;  /* 0x00000007000479ee */ /* 0x000ee200082c0000 */
[----:B------:R-:W4:Y:S01]  /*5480*/  @!P0 SYNCS.CCTL.IV [UR6+0x6008] ;  /* 0x00600800ff0089b1 */ /* 0x000f220008000006 */
[----:B------:R-:W-:Y:S01]  /*5490*/  NOP ;  /* 0x0000000000007918 */ /* 0x000fe20000000000 */
[C---:B0-----:R-:W-:Y:S01]  /*54a0*/  ISETP.GE.AND P0, PT, R2.reuse, UR10, PT ;  /* 0x0000000a02007c0c */ /* 0x041fe2000bf06270 */
[----:B-1----:R-:W-:Y:S01]  /*54b0*/  IMAD R2, R2, UR4, RZ ;  /* 0x0000000402027c24 */ /* 0x002fe2000f8e02ff */
[----:B---3--:R-:W-:-:S02]  /*54c0*/  F2FP.BF16.F32.PACK_AB R4, R6, R4 ;  /* 0x000000040604723e */ /* 0x008fc400000010ff */
[----:B------:R-:W-:Y:S02]  /*54d0*/  F2FP.BF16.F32.PACK_AB R40, R7, R5 ;  /* 0x000000050728723e */ /* 0x000fe400000010ff */
[----:B------:R-:W-:Y:S02]  /*54e0*/  F2FP.BF16.F32.PACK_AB R5, R10, R8 ;  /* 0x000000080a05723e */ /* 0x000fe400000010ff */
[----:B------:R-:W-:Y:S02]  /*54f0*/  F2FP.BF16.F32.PACK_AB R41, R11, R9 ;  /* 0x000000090b29723e */ /* 0x000fe400000010ff */
[----:B------:R-:W-:Y:S02]  /*5500*/  F2FP.BF16.F32.PACK_AB R6, R14, R12 ;  /* 0x0000000c0e06723e */ /* 0x000fe400000010ff */
[----:B------:R-:W-:Y:S02]  /*5510*/  F2FP.BF16.F32.PACK_AB R42, R15, R13 ;  /* 0x0000000d0f2a723e */ /* 0x000fe400000010ff */
[----:B------:R-:W-:-:S02]  /*5520*/  F2FP.BF16.F32.PACK_AB R7, R18, R16 ;  /* 0x000000101207723e */ /* 0x000fc400000010ff */
[----:B------:R-:W-:Y:S02]  /*5530*/  F2FP.BF16.F32.PACK_AB R43, R19, R17 ;  /* 0x00000011132b723e */ /* 0x000fe400000010ff */
[----:B------:R-:W-:Y:S01]  /*5540*/  LEA R16, P1, R2, UR8, 0x1 ;  /* 0x0000000802107c11 */ /* 0x000fe2000f8208ff */
[----:B----4-:R0:W-:Y:S01]  /*5550*/  STS.128 [R36], R4 ;  /* 0x0000000424007388 */ /* 0x0101e20000000c00 */
[----:B------:R-:W-:Y:S02]  /*5560*/  F2FP.BF16.F32.PACK_AB R20, R22, R20 ;  /* 0x000000141614723e */ /* 0x000fe400000010ff */
[----:B------:R-:W-:Y:S01]  /*5570*/  LEA.HI.X.SX32 R2, R2, UR9, 0x1, P1 ;  /* 0x0000000902027c11 */ /* 0x000fe200088f0eff */
[----:B------:R-:W-:Y:S01]  /*5580*/  STS.128 [R36+0x800], R40 ;  /* 0x0008002824007388 */ /* 0x000fe20000000c00 */
[----:B------:R-:W-:Y:S02]  /*5590*/  F2FP.BF16.F32.PACK_AB R44, R23, R21 ;  /* 0x00000015172c723e */ /* 0x000fe400000010ff */
[----:B------:R-:W-:Y:S01]  /*55a0*/  F2FP.BF16.F32.PACK_AB R21, R26, R24 ;  /* 0x000000181a15723e */ /* 0x000fe200000010ff */
[----:B------:R-:W-:Y:S01]  /*55b0*/  BAR.SYNC.DEFER_BLOCKING 0x0 ;  /* 0x0000000000007b1d */ /* 0x000fe20000010000 */
[----:B------:R-:W-:-:S02]  /*55c0*/  F2FP.BF16.F32.PACK_AB R45, R27, R25 ;  /* 0x000000191b2d723e */ /* 0x000fc400000010ff */
[----:B------:R-:W-:Y:S02]  /*55d0*/  F2FP.BF16.F32.PACK_AB R22, R30, R28 ;  /* 0x0000001c1e16723e */ /* 0x000fe400000010ff */
[----:B------:R-:W-:Y:S02]  /*55e0*/  F2FP.BF16.F32.PACK_AB R46, R31, R29 ;  /* 0x0000001d1f2e723e */ /* 0x000fe400000010ff */
[----:B------:R-:W-:Y:S02]  /*55f0*/  F2FP.BF16.F32.PACK_AB R23, R34, R32 ;  /* 0x000000202217723e */ /* 0x000fe400000010ff */
[C---:B0-----:R-:W-:Y:S02]  /*5600*/  LOP3.LUT R5, R0.reuse, R39, RZ, 0xfc, !PT ;  /* 0x0000002700057212 */ /* 0x041fe400078efcff */
[----:B------:R-:W-:Y:S02]  /*5610*/  F2FP.BF16.F32.PACK_AB R47, R35, R33 ;  /* 0x00000021232f723e */ /* 0x000fe400000010ff */
[C---:B------:R-:W-:Y:S01]  /*5620*/  ISETP.LT.AND P3, PT, R5.reuse, UR11, !P0 ;  /* 0x0000000b05007c0c */ /* 0x040fe2000c761270 */
[----:B--2---:R-:W-:Y:S01]  /*5630*/  IMAD R5, R5, UR5, RZ ;  /* 0x0000000505057c24 */ /* 0x004fe2000f8e02ff */
[----:B------:R-:W-:-:S02]  /*5640*/  LOP3.LUT R11, R0, 0x2, R39, 0xfe, !PT ;  /* 0x00000002000b7812 */ /* 0x000fc400078efe27 */
[C-C-:B------:R-:W-:Y:S02]  /*5650*/  LOP3.LUT R17, R0.reuse, 0x4, R39.reuse, 0xfe, !PT ;  /* 0x0000000400117812 */ /* 0x140fe400078efe27 */
[----:B------:R-:W-:Y:S02]  /*5660*/  LEA R8, P4, R5, R16, 0x1 ;  /* 0x0000001005087211 */ /* 0x000fe400078808ff */
[C---:B------:R-:W-:Y:S01]  /*5670*/  ISETP.LT.AND P2, PT, R11.reuse, UR11, !P0 ;  /* 0x0000000b0b007c0c */ /* 0x040fe2000c741270 */
[----:B------:R-:W-:Y:S01]  /*5680*/  IMAD R11, R11, UR5, RZ ;  /* 0x000000050b0b7c24 */ /* 0x000fe2000f8e02ff */
[----:B------:R-:W-:Y:S01]  /*5690*/  LEA.HI.X.SX32 R9, R5, R2, 0x1, P4 ;  /* 0x0000000205097211 */ /* 0x000fe200020f0eff */
[----:B------:R-:W0:Y:S01]  /*56a0*/  LDS.128 R12, [R48] ;  /* 0x00000000300c7984 */ /* 0x000e220000000c00 */
[C---:B------:R-:W-:Y:S01]  /*56b0*/  ISETP.LT.AND P1, PT, R17.reuse, UR11, !P0 ;  /* 0x0000000b11007c0c */ /* 0x040fe2000c721270 */
[----:B------:R-:W-:Y:S01]  /*56c0*/  IMAD R17, R17, UR5, RZ ;  /* 0x0000000511117c24 */ /* 0x000fe2000f8e02ff */
[-C--:B------:R-:W-:Y:S01]  /*56d0*/  LEA R10, P5, R11, R16.reuse, 0x1 ;  /* 0x000000100b0a7211 */ /* 0x080fe200078a08ff */
[----:B------:R-:W-:Y:S01]  /*56e0*/  LDS.128 R4, [R48+0x1000] ;  /* 0x0010000030047984 */ /* 0x000fe20000000c00 */
[----:B------:R-:W-:Y:S01]  /*56f0*/  LOP3.LUT R25, R0, 0x6, R39, 0xfe, !PT ;  /* 0x0000000600197812 */ /* 0x000fe200078efe27 */
[----:B------:R-:W-:Y:S01]  /*5700*/  BAR.SYNC.DEFER_BLOCKING 0x0 ;  /* 0x0000000000007b1d */ /* 0x000fe20000010000 */
[----:B------:R-:W-:-:S02]  /*5710*/  LEA R18, P4, R17, R16, 0x1 ;  /* 0x0000001011127211 */ /* 0x000fc400078808ff */
[-C--:B------:R-:W-:Y:S02]  /*5720*/  LEA.HI.X.SX32 R11, R11, R2.reuse, 0x1, P5 ;  /* 0x000000020b0b7211 */ /* 0x080fe400028f0eff */
[----:B------:R-:W-:Y:S01]  /*5730*/  LEA.HI.X.SX32 R19, R17, R2, 0x1, P4 ;  /* 0x0000000211137211 */ /* 0x000fe200020f0eff */
[----:B------:R-:W-:Y:S01]  /*5740*/  IMAD R17, R25, UR5, RZ ;  /* 0x0000000519117c24 */ /* 0x000fe2000f8e02ff */
[----:B------:R-:W-:Y:S02]  /*5750*/  LOP3.LUT R24, R0, 0x8, R39, 0xfe, !PT ;  /* 0x0000000800187812 */ /* 0x000fe400078efe27 */
[----:B------:R-:W-:Y:S01]  /*5760*/  LEA.HI R27, R38, 0xe, RZ, 0x1a ;  /* 0x0000000e261b7811 */ /* 0x000fe200078fd0ff */
[----:B------:R1:W-:Y:S04]  /*5770*/  STS.128 [R36], R20 ;  /* 0x0000001424007388 */ /* 0x0003e80000000c00 */
[----:B------:R-:W-:Y:S01]  /*5780*/  STS.128 [R36+0x800], R44 ;  /* 0x0008002c24007388 */ /* 0x000fe20000000c00 */
[----:B------:R-:W-:Y:S01]  /*5790*/  BAR.SYNC.DEFER_BLOCKING 0x0 ;  /* 0x0000000000007b1d */ /* 0x000fe20000010000 */
[----:B0-----:R-:W-:-:S02]  /*57a0*/  PRMT R26, R12, 0x7632, R26 ;  /* 0x000076320c1a7816 */ /* 0x001fc4000000001a */
[----:B-1----:R-:W-:Y:S01]  /*57b0*/  LOP3.LUT R22, R0, 0xc, R39, 0xfe, !PT ;  /* 0x0000000c00167812 */ /* 0x002fe200078efe27 */
[----:B------:R-:W-:Y:S01]  /*57c0*/  IMAD R23, R24, UR5, RZ ;  /* 0x0000000518177c24 */ /* 0x000fe2000f8e02ff */
[----:B------:R-:W-:-:S04]  /*57d0*/  LEA R20, P4, R17, R16, 0x1 ;  /* 0x0000001011147211 */ /* 0x000fc800078808ff */
[----:B------:R-:W-:Y:S01]  /*57e0*/  LEA.HI.X.SX32 R21, R17, R2, 0x1, P4 ;  /* 0x0000000211157211 */ /* 0x000fe200020f0eff */
[C---:B------:R-:W-:Y:S01]  /*57f0*/  IMAD R17, R22.reuse, UR5, RZ ;  /* 0x0000000516117c24 */ /* 0x040fe2000f8e02ff */
[----:B------:R-:W-:-:S04]  /*5800*/  ISETP.LT.AND P4, PT, R22, UR11, !P0 ;  /* 0x0000000b16007c0c */ /* 0x000fc8000c781270 */
[-C--:B------:R-:W-:Y:S01]  /*5810*/  LEA R22, P6, R17, R16.reuse, 0x1 ;  /* 0x0000001011167211 */ /* 0x080fe200078c08ff */
[----:B------:R0:W-:Y:S01]  /*5820*/  @P3 STG.E.U16 desc[UR18][R8.64], R12 ;  /* 0x0000000c08003986 */ /* 0x0001e2000c101512 */
[----:B------:R-:W-:Y:S02]  /*5830*/  ISETP.LT.AND P3, PT, R24, UR11, !P0 ;  /* 0x0000000b18007c0c */ /* 0x000fe4000c761270 */
[C-C-:B------:R-:W-:Y:S01]  /*5840*/  LOP3.LUT R24, R0.reuse, 0x12, R39.reuse, 0xfe, !PT ;  /* 0x0000001200187812 */ /* 0x140fe200078efe27 */
[----:B------:R1:W-:Y:S01]  /*5850*/  @P2 STG.E.U16 desc[UR18][R10.64], R26 ;  /* 0x0000001a0a002986 */ /* 0x0003e2000c101512 */
[----:B------:R-:W-:Y:S02]  /*5860*/  ISETP.LT.AND P2, PT, R25, UR11, !P0 ;  /* 0x0000000b19007c0c */ /* 0x000fe4000c741270 */
[----:B------:R-:W-:Y:S01]  /*5870*/  LOP3.LUT R25, R0, 0xa, R39, 0xfe, !PT ;  /* 0x0000000a00197812 */ /* 0x000fe200078efe27 */
[----:B------:R-:W2:Y:S04]  /*5880*/  LDS.128 R8, [R48] ;  /* 0x0000000030087984 */ /* 0x000ea80000000c00 */
[----:B------:R3:W-:Y:S01]  /*5890*/  @P1 STG.E.U16 desc[UR18][R18.64], R13 ;  /* 0x0000000d12001986 */ /* 0x0007e2000c101512 */
[C---:B------:R-:W-:Y:S01]  /*58a0*/  ISETP.LT.AND P1, PT, R25.reuse, UR11, !P0 ;  /* 0x0000000b19007c0c */ /* 0x040fe2000c721270 */
[----:B------:R-:W-:Y:S01]  /*58b0*/  IMAD R25, R25, UR5, RZ ;  /* 0x0000000519197c24 */ /* 0x000fe2000f8e02ff */
[----:B0-----:R-:W-:-:S02]  /*58c0*/  LEA R12, P5, R23, R16, 0x1 ;  /* 0x00000010170c7211 */ /* 0x001fc400078a08ff */
[----:B-1----:R-:W-:Y:S02]  /*58d0*/  PRMT R26, R15, 0x7632, R26 ;  /* 0x000076320f1a7816 */ /* 0x002fe4000000001a */
[----:B---3--:R-:W-:Y:S02]  /*58e0*/  PRMT R19, R13, 0x7632, R19 ;  /* 0x000076320d137816 */ /* 0x008fe40000000013 */
[-C--:B------:R-:W-:Y:S02]  /*58f0*/  LEA.HI.X.SX32 R13, R23, R2.reuse, 0x1, P5 ;  /* 0x00000002170d7211 */ /* 0x080fe400028f0eff */
[----:B------:R-:W-:Y:S01]  /*5900*/  LEA.HI.X.SX32 R23, R17, R2, 0x1, P6 ;  /* 0x0000000211177211 */ /* 0x000fe200030f0eff */
[----:B------:R0:W-:Y:S01]  /*5910*/  @P2 STG.E.U16 desc[UR18][R20.64], R19 ;  /* 0x0000001314002986 */ /* 0x0001e2000c101512 */
[C---:B------:R-:W-:Y:S01]  /*5920*/  LEA R18, P2, R25.reuse, R16, 0x1 ;  /* 0x0000001019127211 */ /* 0x040fe200078408ff */
[----:B------:R-:W-:Y:S02]  /*5930*/  IMAD.IADD R17, R0, 0x1, R27 ;  /* 0x0000000100117824 */ /* 0x000fe400078e021b */
[----:B------:R1:W-:Y:S01]  /*5940*/  @P3 STG.E.U16 desc[UR18][R12.64], R14 ;  /* 0x0000000e0c003986 */ /* 0x0003e2000c101512 */
[----:B0-----:R-:W-:-:S02]  /*5950*/  LEA.HI.X.SX32 R19, R25, R2, 0x1, P2 ;  /* 0x0000000219137211 */ /* 0x001fc400010f0eff */
[----:B------:R-:W-:Y:S02]  /*5960*/  PRMT R25, R14, 0x7632, R25 ;  /* 0x000076320e197816 */ /* 0x000fe40000000019 */
[C---:B------:R-:W-:Y:S01]  /*5970*/  ISETP.LT.AND P2, PT, R17.reuse, UR11, !P0 ;  /* 0x0000000b11007c0c */ /* 0x040fe2000c741270 */
[----:B------:R-:W-:Y:S01]  /*5980*/  IMAD R17, R17, UR5, RZ ;  /* 0x0000000511117c24 */ /* 0x000fe2000f8e02ff */
[C-C-:B------:R-:W-:Y:S01]  /*5990*/  LOP3.LUT R21, R0.reuse, 0x10, R39.reuse, 0xfe, !PT ;  /* 0x0000001000157812 */ /* 0x140fe200078efe27 */
[----:B------:R0:W-:Y:S01]  /*59a0*/  @P1 STG.E.U16 desc[UR18][R18.64], R25 ;  /* 0x0000001912001986 */ /* 0x0001e2000c101512 */
[----:B------:R-:W-:Y:S02]  /*59b0*/  LOP3.LUT R20, R0, 0x14, R39, 0xfe, !PT ;  /* 0x0000001400147812 */ /* 0x000fe400078efe27 */
[----:B-1----:R-:W-:Y:S01]  /*59c0*/  LEA R12, P1, R17, R16, 0x1 ;  /* 0x00000010110c7211 */ /* 0x002fe200078208ff */
[----:B------:R1:W-:Y:S01]  /*59d0*/  @P4 STG.E.U16 desc[UR18][R22.64], R15 ;  /* 0x0000000f16004986 */ /* 0x0003e2000c101512 */
[C---:B------:R-:W-:Y:S01]  /*59e0*/  ISETP.LT.AND P3, PT, R21.reuse, UR11, !P0 ;  /* 0x0000000b15007c0c */ /* 0x040fe2000c761270 */
[----:B------:R-:W-:Y:S01]  /*59f0*/  IMAD R21, R21, UR5, RZ ;  /* 0x0000000515157c24 */ /* 0x000fe2000f8e02ff */
[----:B------:R-:W-:Y:S01]  /*5a00*/  LEA.HI.X.SX32 R13, R17, R2, 0x1, P1 ;  /* 0x00000002110d7211 */ /* 0x000fe200008f0eff */
[----:B------:R-:W-:Y:S01]  /*5a10*/  IMAD R17, R20, UR5, RZ ;  /* 0x0000000514117c24 */ /* 0x000fe2000f8e02ff */
[----:B------:R-:W-:-:S02]  /*5a20*/  ISETP.LT.AND P4, PT, R24, UR11, !P0 ;  /* 0x0000000b18007c0c */ /* 0x000fc4000c781270 */
[-C--:B------:R-:W-:Y:S01]  /*5a30*/  LEA R14, P5, R21, R16.reuse, 0x1 ;  /* 0x00000010150e7211 */ /* 0x080fe200078a08ff */
[----:B0-----:R-:W-:Y:S01]  /*5a40*/  IMAD R19, R24, UR5, RZ ;  /* 0x0000000518137c24 */ /* 0x001fe2000f8e02ff */
[----:B------:R-:W-:Y:S01]  /*5a50*/  ISETP.LT.AND P1, PT, R20, UR11, !P0 ;  /* 0x0000000b14007c0c */ /* 0x000fe2000c721270 */
[----:B------:R0:W-:Y:S01]  /*5a60*/  @P2 STG.E.U16 desc[UR18][R12.64], R26 ;  /* 0x0000001a0c002986 */ /* 0x0001e2000c101512 */
[-C--:B------:R-:W-:Y:S02]  /*5a70*/  LEA R20, P2, R17, R16.reuse, 0x1 ;  /* 0x0000001011147211 */ /* 0x080fe400078408ff */
[----:B------:R-:W-:Y:S02]  /*5a80*/  LEA R18, P6, R19, R16, 0x1 ;  /* 0x0000001013127211 */ /* 0x000fe400078c08ff */
[----:B-1----:R-:W-:Y:S02]  /*5a90*/  LOP3.LUT R22, R0, 0x16, R39, 0xfe, !PT ;  /* 0x0000001600167812 */ /* 0x002fe400078efe27 */
[----:B------:R-:W-:-:S02]  /*5aa0*/  LEA.HI.X.SX32 R15, R21, R2, 0x1, P5 ;  /* 0x00000002150f7211 */ /* 0x000fc400028f0eff */
[-C--:B------:R-:W-:Y:S02]  /*5ab0*/  LEA.HI.X.SX32 R19, R19, R2.reuse, 0x1, P6 ;  /* 0x0000000213137211 */ /* 0x080fe400030f0eff */
[----:B--2---:R-:W-:Y:S01]  /*5ac0*/  PRMT R24, R8, 0x7632, R24 ;  /* 0x0000763208187816 */ /* 0x004fe20000000018 */
[----:B------:R1:W-:Y:S01]  /*5ad0*/  @P3 STG.E.U16 desc[UR18][R14.64], R8 ;  /* 0x000000080e003986 */ /* 0x0003e2000c101512 */
[----:B------:R-:W-:Y:S01]  /*5ae0*/  LEA.HI.X.SX32 R21, R17, R2, 0x1, P2 ;  /* 0x0000000211157211 */ /* 0x000fe200010f0eff */
[C---:B------:R-:W-:Y:S01]  /*5af0*/  IMAD R17, R22.reuse, UR5, RZ ;  /* 0x0000000516117c24 */ /* 0x040fe2000f8e02ff */
[----:B------:R-:W-:Y:S01]  /*5b00*/  ISETP.LT.AND P2, PT, R22, UR11, !P0 ;  /* 0x0000000b16007c0c */ /* 0x000fe2000c741270 */
[----:B------:R2:W-:Y:S01]  /*5b10*/  @P4 STG.E.U16 desc[UR18][R18.64], R24 ;  /* 0x0000001812004986 */ /* 0x0005e2000c101512 */
[C-C-:B0-----:R-:W-:Y:S02]  /*5b20*/  LOP3.LUT R13, R0.reuse, 0x18, R39.reuse, 0xfe, !PT ;  /* 0x00000018000d7812 */ /* 0x141fe400078efe27 */
[----:B------:R-:W-:Y:S01]  /*5b30*/  LOP3.LUT R23, R0, 0x1a, R39, 0xfe, !PT ;  /* 0x0000001a00177812 */ /* 0x000fe200078efe27 */
[----:B------:R0:W-:Y:S01]  /*5b40*/  @P1 STG.E.U16 desc[UR18][R20.64], R9 ;  /* 0x0000000914001986 */ /* 0x0001e2000c101512 */
[----:B------:R-:W-:-:S02]  /*5b50*/  LEA R12, P4, R17, R16, 0x1 ;  /* 0x00000010110c7211 */ /* 0x000fc400078808ff */
[----:B------:R-:W-:Y:S01]  /*5b60*/  LOP3.LUT R22, R0, 0x1c, R39, 0xfe, !PT ;  /* 0x0000001c00167812 */ /* 0x000fe200078efe27 */
[C---:B-1----:R-:W-:Y:S01]  /*5b70*/  IMAD R15, R13.reuse, UR5, RZ ;  /* 0x000000050d0f7c24 */ /* 0x042fe2000f8e02ff */
[----:B------:R-:W-:Y:S02]  /*5b80*/  ISETP.LT.AND P3, PT, R13, UR11, !P0 ;  /* 0x0000000b0d007c0c */ /* 0x000fe4000c761270 */
[----:B------:R-:W-:Y:S01]  /*5b90*/  PRMT R25, R9, 0x7632, R25 ;  /* 0x0000763209197816 */ /* 0x000fe20000000019 */
[----:B--2---:R-:W-:Y:S01]  /*5ba0*/  IMAD R19, R22, UR5, RZ ;  /* 0x0000000516137c24 */ /* 0x004fe2000f8e02ff */
[----:B------:R-:W-:Y:S01]  /*5bb0*/  LEA.HI.X.SX32 R13, R17, R2, 0x1, P4 ;  /* 0x00000002110d7211 */ /* 0x000fe200020f0eff */
[C---:B------:R-:W-:Y:S01]  /*5bc0*/  IMAD R17, R23.reuse, UR5, RZ ;  /* 0x0000000517117c24 */ /* 0x040fe2000f8e02ff */
[----:B------:R-:W-:Y:S02]  /*5bd0*/  ISETP.LT.AND P1, PT, R23, UR11, !P0 ;  /* 0x0000000b17007c0c */ /* 0x000fe4000c721270 */
[----:B0-----:R-:W-:Y:S01]  /*5be0*/  LEA.HI R21, R38, 0x1e, RZ, 0x1a ;  /* 0x0000001e26157811 */ /* 0x001fe200078fd0ff */
[----:B------:R0:W-:Y:S01]  /*5bf0*/  @P2 STG.E.U16 desc[UR18][R12.64], R25 ;  /* 0x000000190c002986 */ /* 0x0001e2000c101512 */
[----:B------:R-:W-:-:S02]  /*5c00*/  ISETP.LT.AND P4, PT, R22, UR11, !P0 ;  /* 0x0000000b16007c0c */ /* 0x000fc4000c781270 */
[-C--:B------:R-:W-:Y:S01]  /*5c10*/  LEA R8, P5, R15, R16.reuse, 0x1 ;  /* 0x000000100f087211 */ /* 0x080fe200078a08ff */
[----:B------:R-:W-:Y:S01]  /*5c20*/  IMAD.IADD R20, R0, 0x1, R21 ;  /* 0x0000000100147824 */ /* 0x000fe200078e0215 */
[-C--:B------:R-:W-:Y:S02]  /*5c30*/  LEA R14, P2, R17, R16.reuse, 0x1 ;  /* 0x00000010110e7211 */ /* 0x080fe400078408ff */
[----:B------:R-:W-:Y:S02]  /*5c40*/  LEA R18, P6, R19, R16, 0x1 ;  /* 0x0000001013127211 */ /* 0x000fe400078c08ff */
[-C--:B------:R-:W-:Y:S02]  /*5c50*/  LEA.HI.X.SX32 R9, R15, R2.reuse, 0x1, P5 ;  /* 0x000000020f097211 */ /* 0x080fe400028f0eff */
[----:B------:R-:W-:Y:S01]  /*5c60*/  LEA.HI.X.SX32 R15, R17, R2, 0x1, P2 ;  /* 0x00000002110f7211 */ /* 0x000fe200010f0eff */
[----:B0-----:R-:W-:Y:S01]  /*5c70*/  IMAD R13, R20, UR5, RZ ;  /* 0x00000005140d7c24 */ /* 0x001fe2000f8e02ff */
[----:B------:R-:W-:Y:S01]  /*5c80*/  PRMT R22, R10, 0x7632, R22 ;  /* 0x000076320a167816 */ /* 0x000fe20000000016 */
[----:B------:R0:W-:Y:S01]  /*5c90*/  @P3 STG.E.U16 desc[UR18][R8.64], R10 ;  /* 0x0000000a08003986 */ /* 0x0001e2000c101512 */
[----:B------:R-:W-:-:S02]  /*5ca0*/  LOP3.LUT R17, R0, 0x20, R39, 0xfe, !PT ;  /* 0x0000002000117812 */ /* 0x000fc400078efe27 */
[----:B------:R-:W-:Y:S01]  /*5cb0*/  ISETP.LT.AND P2, PT, R20, UR11, !P0 ;  /* 0x0000000b14007c0c */ /* 0x000fe2000c741270 */
[----:B------:R1:W-:Y:S01]  /*5cc0*/  @P1 STG.E.U16 desc[UR18][R14.64], R22 ;  /* 0x000000160e001986 */ /* 0x0003e2000c101512 */
[----:B------:R-:W-:Y:S02]  /*5cd0*/  LEA.HI.X.SX32 R19, R19, R2, 0x1, P6 ;  /* 0x0000000213137211 */ /* 0x000fe400030f0eff */
[C-C-:B------:R-:W-:Y:S02]  /*5ce0*/  LOP3.LUT R20, R0.reuse, 0x22, R39.reuse, 0xfe, !PT ;  /* 0x0000002200147812 */ /* 0x140fe400078efe27 */
[C---:B------:R-:W-:Y:S01]  /*5cf0*/  ISETP.LT.AND P3, PT, R17.reuse, UR11, !P0 ;  /* 0x0000000b11007c0c */ /* 0x040fe2000c761270 */
[----:B------:R-:W-:Y:S01]  /*5d00*/  IMAD R17, R17, UR5, RZ ;  /* 0x0000000511117c24 */ /* 0x000fe2000f8e02ff */
[----:B------:R-:W-:Y:S01]  /*5d10*/  LOP3.LUT R12, R0, 0x24, R39, 0xfe, !PT ;  /* 0x00000024000c7812 */ /* 0x000fe200078efe27 */
[----:B------:R2:W-:Y:S01]  /*5d20*/  @P4 STG.E.U16 desc[UR18][R18.64], R11 ;  /* 0x0000000b12004986 */ /* 0x0005e2000c101512 */
[----:B0-----:R-:W-:-:S02]  /*5d30*/  LEA R8, P1, R13, R16, 0x1 ;  /* 0x000000100d087211 */ /* 0x001fc400078208ff */
[C---:B------:R-:W-:Y:S01]  /*5d40*/  ISETP.LT.AND P4, PT, R20.reuse, UR11, !P0 ;  /* 0x0000000b14007c0c */ /* 0x040fe2000c781270 */
[----:B-1----:R-:W-:Y:S01]  /*5d50*/  IMAD R15, R20, UR5, RZ ;  /* 0x00000005140f7c24 */ /* 0x002fe2000f8e02ff */
[----:B------:R-:W-:Y:S02]  /*5d60*/  PRMT R21, R11, 0x7632, R21 ;  /* 0x000076320b157816 */ /* 0x000fe40000000015 */
[----:B------:R-:W-:Y:S02]  /*5d70*/  LEA.HI.X.SX32 R9, R13, R2, 0x1, P1 ;  /* 0x000000020d097211 */ /* 0x000fe400008f0eff */
[-C--:B------:R-:W-:Y:S02]  /*5d80*/  LEA R10, P5, R17, R16.reuse, 0x1 ;  /* 0x00000010110a7211 */ /* 0x080fe400078a08ff */
[C---:B------:R-:W-:Y:S01]  /*5d90*/  ISETP.LT.AND P1, PT, R12.reuse, UR11, !P0 ;  /* 0x0000000b0c007c0c */ /* 0x040fe2000c721270 */
[----:B--2---:R-:W-:Y:S01]  /*5da0*/  IMAD R19, R12, UR5, RZ ;  /* 0x000000050c137c24 */ /* 0x004fe2000f8e02ff */
[----:B------:R-:W-:Y:S01]  /*5db0*/  LEA R12, P6, R15, R16, 0x1 ;  /* 0x000000100f0c7211 */ /* 0x000fe200078c08ff */
[----:B------:R0:W-:Y:S01]  /*5dc0*/  @P2 STG.E.U16 desc[UR18][R8.64], R21 ;  /* 0x0000001508002986 */ /* 0x0001e2000c101512 */
[----:B------:R-:W-:-:S02]  /*5dd0*/  LOP3.LUT R18, R0, 0x26, R39, 0xfe, !PT ;  /* 0x0000002600127812 */ /* 0x000fc400078efe27 */
[----:B------:R-:W-:Y:S02]  /*5de0*/  LEA.HI.X.SX32 R11, R17, R2, 0x1, P5 ;  /* 0x00000002110b7211 */ /* 0x000fe400028f0eff */
[----:B------:R-:W-:Y:S02]  /*5df0*/  LEA R14, P2, R19, R16, 0x1 ;  /* 0x00000010130e7211 */ /* 0x000fe400078408ff */
[-C--:B------:R-:W-:Y:S01]  /*5e00*/  LEA.HI.X.SX32 R13, R15, R2.reuse, 0x1, P6 ;  /* 0x000000020f0d7211 */ /* 0x080fe200030f0eff */
[----:B------:R-:W-:Y:S01]  /*5e10*/  @P3 STG.E.U16 desc[UR18][R10.64], R4 ;  /* 0x000000040a003986 */ /* 0x000fe2000c101512 */
[----:B------:R-:W-:Y:S02]  /*5e20*/  PRMT R20, R4, 0x7632, R20 ;  /* 0x0000763204147816 */ /* 0x000fe40000000014 */
[----:B------:R-:W-:Y:S01]  /*5e30*/  LEA.HI.X.SX32 R15, R19, R2, 0x1, P2 ;  /* 0x00000002130f7211 */ /* 0x000fe200010f0eff */
[----:B0-----:R-:W-:Y:S01]  /*5e40*/  IMAD R9, R18, UR5, RZ ;  /* 0x0000000512097c24 */ /* 0x001fe2000f8e02ff */
[----:B------:R-:W-:Y:S01]  /*5e50*/  LOP3.LUT R19, R0, 0x2a, R39, 0xfe, !PT ;  /* 0x0000002a00137812 */ /* 0x000fe200078efe27 */
[----:B------:R0:W-:Y:S01]  /*5e60*/  @P4 STG.E.U16 desc[UR18][R12.64], R20 ;  /* 0x000000140c004986 */ /* 0x0001e2000c101512 */
[----:B------:R-:W-:-:S02]  /*5e70*/  ISETP.LT.AND P2, PT, R18, UR11, !P0 ;  /* 0x0000000b12007c0c */ /* 0x000fc4000c741270 */
[C-C-:B------:R-:W-:Y:S01]  /*5e80*/  LOP3.LUT R8, R0.reuse, 0x2c, R39.reuse, 0xfe, !PT ;  /* 0x0000002c00087812 */ /* 0x140fe200078efe27 */
[----:B------:R1:W-:Y:S01]  /*5e90*/  @P1 STG.E.U16 desc[UR18][R14.64], R5 ;  /* 0x000000050e001986 */ /* 0x0003e2000c101512 */
[----:B------:R-:W-:Y:S02]  /*5ea0*/  LEA R18, P4, R9, R16, 0x1 ;  /* 0x0000001009127211 */ /* 0x000fe400078808ff */
[----:B------:R-:W-:Y:S02]  /*5eb0*/  ISETP.LT.AND P1, PT, R19, UR11, !P0 ;  /* 0x0000000b13007c0c */ /* 0x000fe4000c721270 */
[C---:B------:R-:W-:Y:S02]  /*5ec0*/  LOP3.LUT R17, R0.reuse, 0x28, R39, 0xfe, !PT ;  /* 0x0000002800117812 */ /* 0x040fe400078efe27 */
[----:B------:R-:W-:Y:S01]  /*5ed0*/  PRMT R21, R5, 0x7632, R21 ;  /* 0x0000763205157816 */ /* 0x000fe20000000015 */
[----:B0-----:R-:W-:Y:S01]  /*5ee0*/  IMAD R13, R19, UR5, RZ ;  /* 0x00000005130d7c24 */ /* 0x001fe2000f8e02ff */
[----:B------:R-:W-:Y:S01]  /*5ef0*/  LEA.HI.X.SX32 R19, R9, R2, 0x1, P4 ;  /* 0x0000000209137211 */ /* 0x000fe200020f0eff */
[----:B------:R-:W-:Y:S01]  /*5f00*/  IMAD.IADD R20, R0, 0x1, R3 ;  /* 0x0000000100147824 */ /* 0x000fe200078e0203 */
[C---:B------:R-:W-:Y:S01]  /*5f10*/  ISETP.LT.AND P4, PT, R8.reuse, UR11, !P0 ;  /* 0x0000000b08007c0c */ /* 0x040fe2000c781270 */
[----:B-1----:R-:W-:Y:S01]  /*5f20*/  IMAD R15, R8, UR5, RZ ;  /* 0x00000005080f7c24 */ /* 0x002fe2000f8e02ff */
[C---:B------:R-:W-:Y:S01]  /*5f30*/  ISETP.LT.AND P3, PT, R17.reuse, UR11, !P0 ;  /* 0x0000000b11007c0c */ /* 0x040fe2000c761270 */
[----:B------:R-:W0:Y:S01]  /*5f40*/  LDS.128 R8, [R48+0x1000] ;  /* 0x0010000030087984 */ /* 0x000e220000000c00 */
[----:B------:R-:W-:Y:S01]  /*5f50*/  IMAD R17, R17, UR5, RZ ;  /* 0x0000000511117c24 */ /* 0x000fe2000f8e02ff */
[C---:B------:R-:W-:Y:S01]  /*5f60*/  LOP3.LUT R22, R0.reuse, 0x3c, R39, 0xfe, !PT ;  /* 0x0000003c00167812 */ /* 0x040fe200078efe27 */
[----:B------:R-:W-:Y:S01]  /*5f70*/  IMAD.IADD R3, R0, 0x1, R37 ;  /* 0x0000000100037824 */ /* 0x000fe200078e0225 */
[----:B------:R1:W-:Y:S01]  /*5f80*/  @P2 STG.E.U16 desc[UR18][R18.64], R21 ;  /* 0x0000001512002986 */ /* 0x0003e2000c101512 */
[-C--:B------:R-:W-:Y:S01]  /*5f90*/  LEA R12, P2, R13, R16.reuse, 0x1 ;  /* 0x000000100d0c7211 */ /* 0x080fe200078408ff */
[----:B------:R-:W-:Y:S01]  /*5fa0*/  IMAD R23, R20, UR5, RZ ;  /* 0x0000000514177c24 */ /* 0x000fe2000f8e02ff */
[----:B------:R-:W-:-:S02]  /*5fb0*/  LEA R4, P5, R17, R16, 0x1 ;  /* 0x0000001011047211 */ /* 0x000fc400078a08ff */
[----:B------:R-:W-:Y:S02]  /*5fc0*/  LEA R14, P6, R15, R16, 0x1 ;  /* 0x000000100f0e7211 */ /* 0x000fe400078c08ff */
[-C--:B------:R-:W-:Y:S02]  /*5fd0*/  LEA.HI.X.SX32 R5, R17, R2.reuse, 0x1, P5 ;  /* 0x0000000211057211 */ /* 0x080fe400028f0eff */
[-C--:B------:R-:W-:Y:S02]  /*5fe0*/  LEA.HI.X.SX32 R13, R13, R2.reuse, 0x1, P2 ;  /* 0x000000020d0d7211 */ /* 0x080fe400010f0eff */
[----:B------:R-:W-:Y:S01]  /*5ff0*/  LEA.HI.X.SX32 R15, R15, R2, 0x1, P6 ;  /* 0x000000020f0f7211 */ /* 0x000fe200030f0eff */
[----:B------:R2:W-:Y:S01]  /*6000*/  @P3 STG.E.U16 desc[UR18][R4.64], R6 ;  /* 0x0000000604003986 */ /* 0x0005e2000c101512 */
[----:B-1----:R-:W-:Y:S01]  /*6010*/  PRMT R19, R6, 0x7632, R19 ;  /* 0x0000763206137816 */ /* 0x002fe20000000013 */
[----:B------:R-:W-:Y:S01]  /*6020*/  IMAD R21, R22, UR5, RZ ;  /* 0x0000000516157c24 */ /* 0x000fe2000f8e02ff */
[----:B------:R-:W-:-:S02]  /*6030*/  LOP3.LUT R18, R0, 0x30, R39, 0xfe, !PT ;  /* 0x0000003000127812 */ /* 0x000fc400078efe27 */
[--C-:B------:R-:W-:Y:S01]  /*6040*/  LOP3.LUT R17, R0, 0x32, R39.reuse, 0xfe, !PT ;  /* 0x0000003200117812 */ /* 0x100fe200078efe27 */
[----:B------:R1:W-:Y:S01]  /*6050*/  @P1 STG.E.U16 desc[UR18][R12.64], R19 ;  /* 0x000000130c001986 */ /* 0x0003e2000c101512 */
[----:B------:R-:W-:Y:S02]  /*6060*/  ISETP.LT.AND P5, PT, R18, UR11, !P0 ;  /* 0x0000000b12007c0c */ /* 0x000fe4000c7a1270 */
[----:B------:R-:W-:Y:S01]  /*6070*/  ISETP.LT.AND P6, PT, R17, UR11, !P0 ;  /* 0x0000000b11007c0c */ /* 0x000fe2000c7c1270 */
[----:B------:R3:W-:Y:S01]  /*6080*/  @P4 STG.E.U16 desc[UR18][R14.64], R7 ;  /* 0x000000070e004986 */ /* 0x0007e2000c101512 */
[C---:B------:R-:W-:Y:S01]  /*6090*/  ISETP.LT.AND P4, PT, R3.reuse, UR11, !P0 ;  /* 0x0000000b03007c0c */ /* 0x040fe2000c781270 */
[----:B------:R-:W-:Y:S01]  /*60a0*/  IMAD R3, R3, UR5, RZ ;  /* 0x0000000503037c24 */ /* 0x000fe2000f8e02ff */
[----:B------:R-:W-:-:S04]  /*60b0*/  LOP3.LUT R24, R0, 0x3a, R39, 0xfe, !PT ;  /* 0x0000003a00187812 */ /* 0x000fc800078efe27 */
[----:B--2---:R-:W-:Y:S01]  /*60c0*/  LEA R4, P1, R3, R16, 0x1 ;  /* 0x0000001003047211 */ /* 0x004fe200078208ff */
[----:B-1----:R-:W-:Y:S01]  /*60d0*/  IMAD R13, R18, UR5, RZ ;  /* 0x00000005120d7c24 */ /* 0x002fe2000f8e02ff */
[----:B------:R-:W-:Y:S01]  /*60e0*/  PRMT R18, R7, 0x7632, R18 ;  /* 0x0000763207127816 */ /* 0x000fe20000000012 */
[----:B------:R-:W-:Y:S01]  /*60f0*/  IMAD R19, R24, UR5, RZ ;  /* 0x0000000518137c24 */ /* 0x000fe2000f8e02ff */
[----:B------:R-:W-:Y:S01]  /*6100*/  LEA.HI.X.SX32 R5, R3, R2, 0x1, P1 ;  /* 0x0000000203057211 */ /* 0x000fe200008f0eff */
[----:B---3--:R-:W-:Y:S01]  /*6110*/  IMAD R15, R17, UR5, RZ ;  /* 0x00000005110f7c24 */ /* 0x008fe2000f8e02ff */
[C-C-:B------:R-:W-:Y:S02]  /*6120*/  LOP3.LUT R17, R0.reuse, 0x38, R39.reuse, 0xfe, !PT ;  /* 0x0000003800117812 */ /* 0x140fe400078efe27 */
[----:B------:R-:W-:Y:S01]  /*6130*/  LOP3.LUT R14, R0, 0x36, R39, 0xfe, !PT ;  /* 0x00000036000e7812 */ /* 0x000fe200078efe27 */
[----:B------:R1:W-:Y:S01]  /*6140*/  @P4 STG.E.U16 desc[UR18][R4.64], R18 ;  /* 0x0000001204004986 */ /* 0x0003e2000c101512 */
[----:B------:R-:W-:-:S02]  /*6150*/  LEA R6, P2, R13, R16, 0x1 ;  /* 0x000000100d067211 */ /* 0x000fc400078408ff */
[----:B------:R-:W-:Y:S02]  /*6160*/  LEA R12, P3, R15, R16, 0x1 ;  /* 0x000000100f0c7211 */ /* 0x000fe400078608ff */
[----:B------:R-:W-:Y:S02]  /*6170*/  LOP3.LUT R0, R0, 0x34, R39, 0xfe, !PT ;  /* 0x0000003400007812 */ /* 0x000fe400078efe27 */
[-C--:B------:R-:W-:Y:S02]  /*6180*/  LEA.HI.X.SX32 R7, R13, R2.reuse, 0x1, P2 ;  /* 0x000000020d077211 */ /* 0x080fe400010f0eff */
[----:B------:R-:W-:Y:S01]  /*6190*/  LEA.HI.X.SX32 R13, R15, R2, 0x1, P3 ;  /* 0x000000020f0d7211 */ /* 0x000fe200018f0eff */
[----:B------:R-:W-:Y:S01]  /*61a0*/  IMAD R3, R0, UR5, RZ ;  /* 0x0000000500037c24 */ /* 0x000fe2000f8e02ff */
[----:B0-----:R-:W-:Y:S01]  /*61b0*/  PRMT R25, R8, 0x7632, R25 ;  /* 0x0000763208197816 */ /* 0x001fe20000000019 */
[----:B------:R-:W-:Y:S01]  /*61c0*/  IMAD R15, R14, UR5, RZ ;  /* 0x000000050e0f7c24 */ /* 0x000fe2000f8e02ff */
[----:B------:R0:W-:Y:S01]  /*61d0*/  @P5 STG.E.U16 desc[UR18][R6.64], R8 ;  /* 0x0000000806005986 */ /* 0x0001e2000c101512 */
[C---:B------:R-:W-:Y:S01]  /*61e0*/  ISETP.LT.AND P3, PT, R17.reuse, UR11, !P0 ;  /* 0x0000000b11007c0c */ /* 0x040fe2000c761270 */
[----:B------:R-:W-:Y:S01]  /*61f0*/  IMAD R17, R17, UR5, RZ ;  /* 0x0000000511117c24 */ /* 0x000fe2000f8e02ff */
[----:B------:R-:W-:Y:S01]  /*6200*/  ISETP.LT.AND P5, PT, R0, UR11, !P0 ;  /* 0x0000000b00007c0c */ /* 0x000fe2000c7a1270 */
[----:B------:R2:W-:Y:S01]  /*6210*/  @P6 STG.E.U16 desc[UR18][R12.64], R25 ;  /* 0x000000190c006986 */ /* 0x0005e2000c101512 */
[----:B-1----:R-:W-:-:S02]  /*6220*/  LEA R4, P6, R3, R16, 0x1 ;  /* 0x0000001003047211 */ /* 0x002fc400078c08ff */
[----:B------:R-:W-:Y:S02]  /*6230*/  ISETP.LT.AND P4, PT, R14, UR11, !P0 ;  /* 0x0000000b0e007c0c */ /* 0x000fe4000c781270 */
[----:B------:R-:W-:Y:S02]  /*6240*/  LEA.HI.X.SX32 R5, R3, R2, 0x1, P6 ;  /* 0x0000000203057211 */ /* 0x000fe400030f0eff */
[-C--:B------:R-:W-:Y:S02]  /*6250*/  LEA R14, P6, R19, R16.reuse, 0x1 ;  /* 0x00000010130e7211 */ /* 0x080fe400078c08ff */
[-C--:B0-----:R-:W-:Y:S02]  /*6260*/  LEA R6, P1, R15, R16.reuse, 0x1 ;  /* 0x000000100f067211 */ /* 0x081fe400078208ff */
[----:B------:R-:W-:Y:S01]  /*6270*/  PRMT R3, R9, 0x7632, R3 ;  /* 0x0000763209037816 */ /* 0x000fe20000000003 */
[----:B------:R-:W-:Y:S01]  /*6280*/  @P5 STG.E.U16 desc[UR18][R4.64], R9 ;  /* 0x0000000904005986 */ /* 0x000fe2000c101512 */
[----:B--2---:R-:W-:-:S02]  /*6290*/  LEA R12, P2, R17, R16, 0x1 ;  /* 0x00000010110c7211 */ /* 0x004fc400078408ff */
[----:B------:R-:W-:Y:S02]  /*62a0*/  LEA.HI.X.SX32 R7, R15, R2, 0x1, P1 ;  /* 0x000000020f077211 */ /* 0x000fe400008f0eff */
[----:B------:R-:W-:Y:S02]  /*62b0*/  LEA R18, P1, R21, R16, 0x1 ;  /* 0x0000001015127211 */ /* 0x000fe400078208ff */
[-C--:B------:R-:W-:Y:S01]  /*62c0*/  LEA.HI.X.SX32 R13, R17, R2.reuse, 0x1, P2 ;  /* 0x00000002110d7211 */ /* 0x080fe200010f0eff */
[----:B------:R0:W-:Y:S01]  /*62d0*/  @P4 STG.E.U16 desc[UR18][R6.64], R3 ;  /* 0x0000000306004986 */ /* 0x0001e2000c101512 */
[-C--:B------:R-:W-:Y:S02]  /*62e0*/  LEA.HI.X.SX32 R15, R19, R2.reuse, 0x1, P6 ;  /* 0x00000002130f7211 */ /* 0x080fe400030f0eff */
[----:B------:R-:W-:Y:S01]  /*62f0*/  ISETP.LT.AND P2, PT, R24, UR11, !P0 ;  /* 0x0000000b18007c0c */ /* 0x000fe2000c741270 */
[----:B------:R1:W-:Y:S01]  /*6300*/  @P3 STG.E.U16 desc[UR18][R12.64], R10 ;  /* 0x0000000a0c003986 */ /* 0x0003e2000c101512 */
[----:B------:R-:W-:-:S02]  /*6310*/  LEA.HI.X.SX32 R19, R21, R2, 0x1, P1 ;  /* 0x0000000215137211 */ /* 0x000fc400008f0eff */
[----:B------:R-:W-:Y:S02]  /*6320*/  ISETP.LT.AND P1, PT, R22, UR11, !P0 ;  /* 0x0000000b16007c0c */ /* 0x000fe4000c721270 */
[----:B------:R-:W-:Y:S02]  /*6330*/  ISETP.LT.AND P0, PT, R20, UR11, !P0 ;  /* 0x0000000b14007c0c */ /* 0x000fe4000c701270 */
[C---:B------:R-:W-:Y:S02]  /*6340*/  LEA R16, P6, R23.reuse, R16, 0x1 ;  /* 0x0000001017107211 */ /* 0x040fe400078c08ff */
[----:B0-----:R-:W-:Y:S02]  /*6350*/  PRMT R7, R10, 0x7632, R7 ;  /* 0x000076320a077816 */ /* 0x001fe40000000007 */
[----:B------:R-:W-:Y:S02]  /*6360*/  LEA.HI.X.SX32 R17, R23, R2, 0x1, P6 ;  /* 0x0000000217117211 */ /* 0x000fe400030f0eff */
[----:B------:R-:W-:Y:S01]  /*6370*/  PRMT R8, R11, 0x7632, R8 ;  /* 0x000076320b087816 */ /* 0x000fe20000000008 */
[----:B------:R1:W-:Y:S04]  /*6380*/  @P2 STG.E.U16 desc[UR18][R14.64], R7 ;  /* 0x000000070e002986 */ /* 0x0003e8000c101512 */
[----:B------:R1:W-:Y:S04]  /*6390*/  @P1 STG.E.U16 desc[UR18][R18.64], R11 ;  /* 0x0000000b12001986 */ /* 0x0003e8000c101512 */
[----:B------:R1:W-:Y:S01]  /*63a0*/  @P0 STG.E.U16 desc[UR18][R16.64], R8 ;  /* 0x0000000810000986 */ /* 0x0003e2000c101512 */
[----:B------:R-:W-:Y:S06]  /*63b0*/  BAR.SYNC.DEFER_BLOCKING 0x0 ;  /* 0x0000000000007b1d */ /* 0x000fec0000010000 */
[----:B------:R-:W-:Y:S05]  /*63c0*/  BRA.U UP0, `(.L_x_19) ;  /* 0x00000001009c7547 */ /* 0x000fea000b800000 */
[----:B------:R-:W0:Y:S01]  /*63d0*/  S2UR UR5, SR_CgaCtaId ;  /* 0x00000000000579c3 */ /* 0x000e220000008800 */
[----:B------:R-:W-:Y:S01]  /*63e0*/  NOP ;  /* 0x0000000000007918 */ /* 0x000fe20000000000 */
[----:B------:R-:W-:Y:S01]  /*63f0*/  UMOV UR4, 0x50 ;  /* 0x0000005000047882 */ /* 0x000fe20000000000 */
[----:B------:R-:W-:Y:S02]  /*6400*/  IMAD.U32 R0, RZ, RZ, UR24 ;  /* 0x00000018ff007e24 */ /* 0x000fe4000f8e00ff */
[----:B------:R-:W-:-:S03]  /*6410*/  IMAD.MOV.U32 R3, RZ, RZ, 0x1 ;  /* 0x00000001ff037424 */ /* 0x000fc600078e00ff */
[----:B------:R-:W-:-:S04]  /*6420*/  LOP3.LUT R0, R0, 0xffff, RZ, 0xc0, !PT ;  /* 0x0000ffff00007812 */ /* 0x000fc800078ec0ff */
[----:B------:R-:W-:-:S05]  /*6430*/  SHF.R.U32.HI R0, RZ, 0x5, R0 ;  /* 0x00000005ff007819 */ /* 0x000fca0000011600 */
[----:B------:R-:W-:Y:S01]  /*6440*/  VIADD R2, R0, 0x10 ;  /* 0x0000001000027836 */ /* 0x000fe20000000000 */
[----:B------:R-:W-:Y:S01]  /*6450*/  SHF.L.U32 R0, R3, R0, RZ ;  /* 0x0000000003007219 */ /* 0x000fe200000006ff */
[----:B0-----:R-:W-:-:S03]  /*6460*/  ULEA UR6, UR5, UR4, 0x18 ;  /* 0x0000000405067291 */ /* 0x001fc6000f8ec0ff */
[----:B------:R-:W-:-:S04]  /*6470*/  SHF.L.U32 R3, R3, R2, RZ ;  /* 0x0000000203037219 */ /* 0x000fc800000006ff */
[----:B------:R-:W-:Y:S02]  /*6480*/  LOP3.LUT R0, R3, R0, RZ, 0xfc, !PT ;  /* 0x0000000003007212 */ /* 0x000fe400078efcff */
[----:B------:R-:W0:Y:S02]  /*6490*/  LDS R5, [UR6] ;  /* 0x00000006ff057984 */ /* 0x000e240008000800 */
[C---:B------:R-:W-:Y:S02]  /*64a0*/  LOP3.LUT R2, R0.reuse, 0xffff, RZ, 0xc0, !PT ;  /* 0x0000ffff00027812 */ /* 0x040fe400078ec0ff */
[----:B0-----:R-:W-:-:S04]  /*64b0*/  LOP3.LUT R3, R0, 0xffff, R5, 0x80, !PT ;  /* 0x0000ffff00037812 */ /* 0x001fc800078e8005 */
[----:B------:R-:W-:-:S13]  /*64c0*/  ISETP.NE.AND P0, PT, R3, R2, PT ;  /* 0x000000020300720c */ /* 0x000fda0003f05270 */
[----:B------:R-:W-:Y:S05]  /*64d0*/  @P0 BRA `(.L_x_20) ;  /* 0x0000000000500947 */ /* 0x000fea0003800000 */
[----:B------:R-:W-:Y:S02]  /*64e0*/  SHF.R.U32.HI R5, RZ, 0x10, R5 ;  /* 0x00000010ff057819 */ /* 0x000fe40000011605 */
[----:B------:R-:W-:-:S04]  /*64f0*/  SHF.R.U32.HI R2, RZ, 0x10, R0 ;  /* 0x00000010ff027819 */ /* 0x000fc80000011600 */
[----:B------:R-:W-:-:S04]  /*6500*/  LOP3.LUT R5, R5, R2, RZ, 0xc0, !PT ;  /* 0x0000000205057212 */ /* 0x000fc800078ec0ff */
[----:B------:R-:W-:-:S13]  /*6510*/  ISETP.NE.AND P0, PT, R5, R2, PT ;  /* 0x000000020500720c */ /* 0x000fda0003f05270 */
[----:B------:R-:W-:Y:S05]  /*6520*/  @P0 BRA `(.L_x_21) ;  /* 0x0000000000300947 */ /* 0x000fea0003800000 */
[----:B------:R-:W-:Y:S01]  /*6530*/  R2UR UR4, R0 ;  /* 0x00000000000472ca */ /* 0x000fe200000e0000 */
[----:B------:R-:W-:Y:S01]  /*6540*/  VOTEU.ANY UR5, UPT, PT ;  /* 0x0000000000057886 */ /* 0x000fe200038e0100 */
[----:B------:R-:W0:Y:S01]  /*6550*/  S2R R0, SR_LANEID ;  /* 0x0000000000007919 */ /* 0x000e220000000000 */
[----:B------:R-:W-:-:S10]  /*6560*/  UFLO.U32 UR5, UR5 ;  /* 0x00000005000572bd */ /* 0x000fd400080e0000 */
[----:B------:R-:W-:-:S06]  /*6570*/  ULOP3.LUT UR4, URZ, UR4, URZ, 0x33, !UPT ;  /* 0x00000004ff047292 */ /* 0x000fcc000f8e33ff */
[----:B------:R-:W-:-:S04]  /*6580*/  IMAD.U32 R2, RZ, RZ, UR4 ;  /* 0x00000004ff027e24 */ /* 0x000fc8000f8e00ff */
[----:B------:R-:W2:Y:S02]  /*6590*/  REDUX UR7, R2 ;  /* 0x00000000020773c4 */ /* 0x000ea40000000000 */
[----:B------:R3:W-:Y:S01]  /*65a0*/  UTCATOMSWS.AND URZ, UR4 ;  /* 0x0000000400ff79e3 */ /* 0x0007e20008000000 */
[----:B0-----:R-:W-:Y:S01]  /*65b0*/  ISETP.EQ.U32.AND P0, PT, R0, UR5, PT ;  /* 0x0000000500007c0c */ /* 0x001fe2000bf02070 */
[----:B--2---:R-:W-:-:S12]  /*65c0*/  IMAD.U32 R0, RZ, RZ, UR7 ;  /* 0x00000007ff007e24 */ /* 0x004fd8000f8e00ff */
[----:B------:R3:W-:Y:S01]  /*65d0*/  @P0 ATOMS.AND RZ, [UR6], R0 ;  /* 0x00000000ffff098c */ /* 0x0007e2000a800006 */
[----:B------:R-:W-:Y:S05]  /*65e0*/  BRA `(.L_x_19) ;  /* 0x0000000000147947 */ /* 0x000fea0003800000 */
.L_x_21:
[----:B------:R-:W-:-:S07]  /*65f0*/  MOV R2, 0x6610 ;  /* 0x0000661000027802 */ /* 0x000fce0000000f00 */
[----:B-1----:R-:W-:Y:S05]  /*6600*/  CALL.REL.NOINC `($__internal_0_$__cuda_sm10x_tcgen05_guardrail_trap_col_being_dealloced_not_returned_by_alloc) ;  /* 0x00000000005c7944 */ /* 0x002fea0003c00000 */
[----:B------:R-:W-:Y:S05]  /*6610*/  BRA `(.L_x_19) ;  /* 0x0000000000087947 */ /* 0x000fea0003800000 */
.L_x_20:
[----:B------:R-:W-:-:S07]  /*6620*/  MOV R2, 0x6640 ;  /* 0x0000664000027802 */ /* 0x000fce0000000f00 */
[----:B-1----:R-:W-:Y:S05]  /*6630*/  CALL.REL.NOINC `($__internal_2_$__cuda_sm10x_tcgen05_guardrail_trap_unallocated_columns_being_dealloced) ;  /* 0x0000000000687944 */ /* 0x002fea0003c00000 */
.L_x_19:
[----:B------:R-:W-:Y:S01]  /*6640*/  NOP ;  /* 0x0000000000007918 */ /* 0x000fe20000000000 */
[----:B---3--:R-:W-:Y:S05]  /*6650*/  EXIT ;  /* 0x000000000000794d */ /* 0x008fea0003800000 */
.L_x_7:
[----:B------:R-:W-:-:S07]  /*6660*/  IMAD.MOV.U32 R3, RZ, RZ, R2 ;  /* 0x000000ffff037224 */ /* 0x000fce00078e0002 */
.L_x_22:
[----:B0-----:R0:W1:Y:S02]  /*6670*/  SYNCS.PHASECHK.TRANS64.TRYWAIT P1, [R7+URZ], R3 ;  /* 0x00000003070075a7 */ /* 0x00106400080211ff */
[----:B-1----:R-:W-:Y:S05]  /*6680*/  @!P1 NANOSLEEP.SYNCS 0x989680 ;  /* 0x009896800000995d */ /* 0x002fea0003900000 */
[----:B------:R-:W1:Y:S02]  /*6690*/  @!P1 SYNCS.PHASECHK.TRANS64 P1, [R7+URZ], R3 ;  /* 0x00000003070095a7 */ /* 0x000e6400080210ff */
[----:B-1----:R-:W-:Y:S05]  /*66a0*/  @!P1 BRA `(.L_x_22) ;  /* 0xfffffffc00f09947 */ /* 0x002fea000383ffff */
[----:B------:R-:W-:Y:S05]  /*66b0*/  BRA `(.L_x_6) ;  /* 0xffffff9c001c7947 */ /* 0x000fea000383ffff */
.L_x_10:
[----:B------:R-:W-:-:S07]  /*66c0*/  IMAD.MOV.U32 R3, RZ, RZ, R2 ;  /* 0x000000ffff037224 */ /* 0x000fce00078e0002 */
.L_x_23:
[----:B0-----:R0:W1:Y:S02]  /*66d0*/  SYNCS.PHASECHK.TRANS64.TRYWAIT P0, [R9+URZ], R3 ;  /* 0x00000003090075a7 */ /* 0x00106400080011ff */
[----:B-1----:R-:W-:Y:S05]  /*66e0*/  @!P0 NANOSLEEP.SYNCS 0x989680 ;  /* 0x009896800000895d */ /* 0x002fea0003900000 */
[----:B------:R-:W1:Y:S02]  /*66f0*/  @!P0 SYNCS.PHASECHK.TRANS64 P0, [R9+URZ], R3 ;  /* 0x00000003090085a7 */ /* 0x000e6400080010ff */
[----:B-1----:R-:W-:Y:S05]  /*6700*/  @!P0 BRA `(.L_x_23) ;  /* 0xfffffffc00f08947 */ /* 0x002fea000383ffff */
[----:B------:R-:W-:Y:S05]  /*6710*/  BRA `(.L_x_9) ;  /* 0xffffff9c007c7947 */ /* 0x000fea000383ffff */
.L_x_14:
[----:B------:R-:W0:Y:S02]  /*6720*/  SYNCS.PHASECHK.TRANS64.TRYWAIT P6, [UR8], R120 ;  /* 0x00000078ff0075a7 */ /* 0x000e2400080c1108 */
[----:B0-----:R-:W-:Y:S05]  /*6730*/  @!P6 BRA `(.L_x_14) ;  /* 0xfffffffc00f8e947 */ /* 0x001fea000383ffff */
[----:B------:R-:W-:Y:S05]  /*6740*/  BRA `(.L_x_24) ;  /* 0xffffffd800d87947 */ /* 0x000fea000383ffff */
.L_x_18:
[----:B------:R-:W1:Y:S02]  /*6750*/  SYNCS.PHASECHK.TRANS64.TRYWAIT P0, [UR8], R4 ;  /* 0x00000004ff0075a7 */ /* 0x000e640008001108 */
[----:B-1----:R-:W-:Y:S05]  /*6760*/  @!P0 BRA `(.L_x_18) ;  /* 0xfffffffc00f88947 */ /* 0x002fea000383ffff */
[----:B------:R-:W-:Y:S05]  /*6770*/  BRA `(.L_x_17) ;  /* 0xffffffec00107947 */ /* 0x000fea000383ffff */
        .weak           $__internal_0_$__cuda_sm10x_tcgen05_guardrail_trap_col_being_dealloced_not_returned_by_alloc
        .type           $__internal_0_$__cuda_sm10x_tcgen05_guardrail_trap_col_being_dealloced_not_returned_by_alloc,@function
        .size           $__internal_0_$__cuda_sm10x_tcgen05_guardrail_trap_col_being_dealloced_not_returned_by_alloc,($__internal_1_$__cuda_sm10x_tcgen05_guardrail_trap_phase_invalid_during_alloc - $__internal_0_$__cuda_sm10x_tcgen05_guardrail_trap_col_being_dealloced_not_returned_by_alloc)
$__internal_0_$__cuda_sm10x_tcgen05_guardrail_trap_col_being_dealloced_not_returned_by_alloc:
[----:B------:R-:W-:Y:S05]  /*6780*/  BPT.TRAP 0x1 ;  /* 0x000000040000795c */ /* 0x000fea0000300000 */
[----:B------:R-:W-:-:S04]  /*6790*/  IMAD.MOV.U32 R3, RZ, RZ, 0x0 ;  /* 0x00000000ff037424 */ /* 0x000fc800078e00ff */
[----:B------:R-:W-:Y:S05]  /*67a0*/  RET.REL.NODEC R2 `(matmul_kernel) ;  /* 0xffffff9802147950 */ /* 0x000fea0003c3ffff */
        .weak           $__internal_1_$__cuda_sm10x_tcgen05_guardrail_trap_phase_invalid_during_alloc
        .type           $__internal_1_$__cuda_sm10x_tcgen05_guardrail_trap_phase_invalid_during_alloc,@function
        .size           $__internal_1_$__cuda_sm10x_tcgen05_guardrail_trap_phase_invalid_during_alloc,($__internal_2_$__cuda_sm10x_tcgen05_guardrail_trap_unallocated_columns_being_dealloced - $__internal_1_$__cuda_sm10x_tcgen05_guardrail_trap_phase_invalid_during_alloc)
$__internal_1_$__cuda_sm10x_tcgen05_guardrail_trap_phase_invalid_during_alloc:
[----:B------:R-:W-:Y:S05]  /*67b0*/  BPT.TRAP 0x1 ;  /* 0x000000040000795c */ /* 0x000fea0000300000 */
[----:B------:R-:W-:-:S04]  /*67c0*/  IMAD.MOV.U32 R3, RZ, RZ, 0x0 ;  /* 0x00000000ff037424 */ /* 0x000fc800078e00ff */
[----:B------:R-:W-:Y:S05]  /*67d0*/  RET.REL.NODEC R2 `(matmul_kernel) ;  /* 0xffffff9802087950 */ /* 0x000fea0003c3ffff */
        .weak           $__internal_2_$__cuda_sm10x_tcgen05_guardrail_trap_unallocated_columns_being_dealloced
        .type           $__internal_2_$__cuda_sm10x_tcgen05_guardrail_trap_unallocated_columns_being_dealloced,@function
        .size           $__internal_2_$__cuda_sm10x_tcgen05_guardrail_trap_unallocated_columns_being_dealloced,(.L_x_28 - $__internal_2_$__cuda_sm10x_tcgen05_guardrail_trap_unallocated_columns_being_dealloced)
$__internal_2_$__cuda_sm10x_tcgen05_guardrail_trap_unallocated_columns_being_dealloced:
[----:B------:R-:W-:Y:S05]  /*67e0*/  BPT.TRAP 0x1 ;  /* 0x000000040000795c */ /* 0x000fea0000300000 */
[----:B------:R-:W-:-:S04]  /*67f0*/  IMAD.MOV.U32 R3, RZ, RZ, 0x0 ;  /* 0x00000000ff037424 */ /* 0x000fc800078e00ff */
[----:B------:R-:W-:Y:S05]  /*6800*/  RET.REL.NODEC R2 `(matmul_kernel) ;  /* 0xffffff9402fc7950 */ /* 0x000fea0003c3ffff */
.L_x_25:
[----:B------:R-:W-:-:S00]  /*6810*/  BRA `(.L_x_25) ;  /* 0xfffffffc00fc7947 */ /* 0x000fc0000383ffff */
[----:B------:R-:W-:-:S00]  /*6820*/  NOP ;  /* 0x0000000000007918 */ /* 0x000fc00000000000 */
        /* <DEDUP_REMOVED lines=13> */
.L_x_28:


//--------------------- .nv.shared.matmul_kernel  --------------------------
	.section	.nv.shared.matmul_kernel,"aw",@nobits
	.sectionflags	@""
	.align	16
	.zero		1024


//--------------------- .nv.shared.reserved.0     --------------------------
	.section	.nv.shared.reserved.0,"aw",@nobits
	.align	8
	.weak		__nv_reservedSMEM_offset_0_alias
	.size		__nv_reservedSMEM_offset_0_alias, 0, 64
	.other		__nv_reservedSMEM_offset_0_alias,@"STO_CUDA_RESERVED_SHARED STV_DEFAULT"
__nv_reservedSMEM_offset_0_alias:
	.zero		0
.nv.shared.reserved.0:
	.zero		64
	.weak		__nv_reservedSMEM_allocation_phase
	.type		__nv_reservedSMEM_allocation_phase,@object
	.size		__nv_reservedSMEM_allocation_phase,(.L_0 - __nv_reservedSMEM_allocation_phase)
__nv_reservedSMEM_allocation_phase:
	.zero		1
.L_0:
	.zero		7
	.weak		__nv_reservedSMEM_devtool_atexit_pc
	.type		__nv_reservedSMEM_devtool_atexit_pc,@object
	.size		__nv_reservedSMEM_devtool_atexit_pc,(__nv_reservedSMEM_allocation_mask - __nv_reservedSMEM_devtool_atexit_pc)
__nv_reservedSMEM_devtool_atexit_pc:
	.zero		8
	.weak		__nv_reservedSMEM_allocation_mask
	.type		__nv_reservedSMEM_allocation_mask,@object
	.size		__nv_reservedSMEM_allocation_mask,(.L_2 - __nv_reservedSMEM_allocation_mask)
__nv_reservedSMEM_allocation_mask:
	.zero		4
.L_2:
	.zero		4
	.weak		__nv_reservedSMEM_tmem_allocation_pipeline_mbarrier
	.type		__nv_reservedSMEM_tmem_allocation_pipeline_mbarrier,@object
	.size		__nv_reservedSMEM_tmem_allocation_pipeline_mbarrier,(__nv_reservedSMEM_tmem_allocation_pipeline_mbarrier_parity - __nv_reservedSMEM_tmem_allocation_pipeline_mbarrier)
__nv_reservedSMEM_tmem_allocation_pipeline_mbarrier:
	.zero		8
	.weak		__nv_reservedSMEM_tmem_allocation_pipeline_mbarrier_parity
	.type		__nv_reservedSMEM_tmem_allocation_pipeline_mbarrier_parity,@object
	.size		__nv_reservedSMEM_tmem_allocation_pipeline_mbarrier_parity,(.L_4 - __nv_reservedSMEM_tmem_allocation_pipeline_mbarrier_parity)
__nv_reservedSMEM_tmem_allocation_pipeline_mbarrier_parity:
	.zero		4
.L_4:


//--------------------- .nv.constant0.matmul_kernel --------------------------
	.section	.nv.constant0.matmul_kernel,"a",@progbits
	.sectionflags	@""
	.align	4
.nv.constant0.matmul_kernel:
	.zero		976


//--------------------- SYMBOLS --------------------------

	.type		.nv.reservedSmem.offset0,@object
	.size		.nv.reservedSmem.offset0,0x4
	.type		.nv.reservedSmem.cap,@object
	.size		.nv.reservedSmem.cap,0x4
